	.target	sm_100a

	.elftype	@"ET_EXEC"


//--------------------- .note.nv.tkinfo           --------------------------
	.section	.note.nv.tkinfo,"",@"SHT_NOTE"
	.sectionflags	@"SHF_NOTE_NV_TKINFO"
	.tkinfo
        /*0018*/ 	.word	0x00000002
        /*0030*/ 	.string	""
        /*0030*/ 	.string	"ptxas"
        /*0030*/ 	.string	"Cuda compilation tools, release 13.0, V13.0.88"
        /*0030*/ 	.string	"Build cuda_13.0.r13.0/compiler.36424714_0"
        /*0030*/ 	.string	"-arch sm_100a -m 64 "



//--------------------- .note.nv.cuinfo           --------------------------
	.section	.note.nv.cuinfo,"",@"SHT_NOTE"
	.sectionflags	@"SHF_NOTE_NV_CUINFO"
        /*0018*/ 	.short	0x0002
        /*001a*/ 	.short	0x0064
        /*001c*/ 	.short	0x0082
	.zero		2


//--------------------- .nv.info                  --------------------------
	.section	.nv.info,"",@"SHT_CUDA_INFO"
	.align	4


	//----- nvinfo : EIATTR_REGCOUNT
	.align		4
        /*0000*/ 	.byte	0x04, 0x2f
        /*0002*/ 	.short	(.L_20 - .L_19)
	.align		4
.L_19:
        /*0004*/ 	.word	index@(_ZN7cutlass13device_kernelINS_4gemm6kernel13GemmUniversalIN4cute5tupleIJiiiiEEENS1_10collective13CollectiveMmaINS1_35MainloopSm100TmaUmmaWarpSpecializedILi3ELi2ELi2ENS5_IJNS4_1CILi1EEESB_SB_EEEEENS5_IJNSA_ILi128EEENSA_ILi256EEESE_EEENS_12float_e5m2_tENS5_IJlSB_lEEESH_SI_NS4_8TiledMMAINS4_8MMA_AtomIJNS4_10MMA_TraitsINS4_19SM100_MMA_F8F6F4_SSEJSH_SH_fSE_SF_NS4_17integral_constantINS4_4UMMA5MajorELSP_0EEESQ_NSN_INSO_7ScaleInELSR_0EEESS_EEEEEENS4_6LayoutISC_NS5_IJNSA_ILi0EEESW_SW_EEEEENS5_IJNS4_10UnderscoreESZ_SZ_EEEEENS4_13SM90_TMA_LOADENS4_14ComposedLayoutINS4_7SwizzleILi3ELi4ELi3EEENS4_18smem_ptr_flag_bitsILi8EEENSV_INS5_IJNSA_ILi8EEESE_EEENS5_IJSE_SB_EEEEEEEvNS4_8identityES12_S1C_vS1D_EENS_8epilogue10collective18CollectiveEpilogueINS1F_23Sm100TmaWarpSpecializedILi4ELi2ELi64ELb0ELb0EEEJSG_NS5_IJNSV_ISE_SB_EENSV_INSA_ILi64EEESB_EEEEESH_SI_SH_SI_NS1F_6fusion15FusionCallbacksIS1J_NS1O_17LinearCombinationISH_fSH_fLNS_15FloatRoundStyleE2EEESG_S1N_JEEENS4_5SM1004TMEM4LOAD26SM100_TMEM_LOAD_32dp32b64xES12_NS13_INS14_ILi2ELi4ELi3EEES17_NSV_INS5_IJS18_S1L_EEENS5_IJS1L_SB_EEEEEEENS4_39AutoVectorizingCopyWithAssumedAlignmentILi128EEENS4_14SM90_TMA_STOREES22_S24_S24_EEEvvEEEEvNT_6ParamsE)
        /*0008*/ 	.word	0x000000e0


	//----- nvinfo : EIATTR_FRAME_SIZE
	.align		4
.L_20:
        /*000c*/ 	.byte	0x04, 0x11
        /*000e*/ 	.short	(.L_22 - .L_21)
	.align		4
.L_21:
        /*0010*/ 	.word	index@($__internal_2_$__cuda_sm10x_tcgen05_guardrail_trap_unallocated_columns_being_dealloced)
        /*0014*/ 	.word	0x00000000


	//----- nvinfo : EIATTR_FRAME_SIZE
	.align		4
.L_22:
        /*0018*/ 	.byte	0x04, 0x11
        /*001a*/ 	.short	(.L_24 - .L_23)
	.align		4
.L_23:
        /*001c*/ 	.word	index@($__internal_1_$__cuda_sm10x_tcgen05_guardrail_trap_phase_invalid_during_alloc)
        /*0020*/ 	.word	0x00000000


	//----- nvinfo : EIATTR_FRAME_SIZE
	.align		4
.L_24:
        /*0024*/ 	.byte	0x04, 0x11
        /*0026*/ 	.short	(.L_26 - .L_25)
	.align		4
.L_25:
        /*0028*/ 	.word	index@($__internal_0_$__cuda_sm10x_tcgen05_guardrail_trap_col_being_dealloced_not_returned_by_alloc)
        /*002c*/ 	.word	0x00000000


	//----- nvinfo : EIATTR_FRAME_SIZE
	.align		4
.L_26:
        /*0030*/ 	.byte	0x04, 0x11
        /*0032*/ 	.short	(.L_28 - .L_27)
	.align		4
.L_27:
        /*0034*/ 	.word	index@(_ZN7cutlass13device_kernelINS_4gemm6kernel13GemmUniversalIN4cute5tupleIJiiiiEEENS1_10collective13CollectiveMmaINS1_35MainloopSm100TmaUmmaWarpSpecializedILi3ELi2ELi2ENS5_IJNS4_1CILi1EEESB_SB_EEEEENS5_IJNSA_ILi128EEENSA_ILi256EEESE_EEENS_12float_e5m2_tENS5_IJlSB_lEEESH_SI_NS4_8TiledMMAINS4_8MMA_AtomIJNS4_10MMA_TraitsINS4_19SM100_MMA_F8F6F4_SSEJSH_SH_fSE_SF_NS4_17integral_constantINS4_4UMMA5MajorELSP_0EEESQ_NSN_INSO_7ScaleInELSR_0EEESS_EEEEEENS4_6LayoutISC_NS5_IJNSA_ILi0EEESW_SW_EEEEENS5_IJNS4_10UnderscoreESZ_SZ_EEEEENS4_13SM90_TMA_LOADENS4_14ComposedLayoutINS4_7SwizzleILi3ELi4ELi3EEENS4_18smem_ptr_flag_bitsILi8EEENSV_INS5_IJNSA_ILi8EEESE_EEENS5_IJSE_SB_EEEEEEEvNS4_8identityES12_S1C_vS1D_EENS_8epilogue10collective18CollectiveEpilogueINS1F_23Sm100TmaWarpSpecializedILi4ELi2ELi64ELb0ELb0EEEJSG_NS5_IJNSV_ISE_SB_EENSV_INSA_ILi64EEESB_EEEEESH_SI_SH_SI_NS1F_6fusion15FusionCallbacksIS1J_NS1O_17LinearCombinationISH_fSH_fLNS_15FloatRoundStyleE2EEESG_S1N_JEEENS4_5SM1004TMEM4LOAD26SM100_TMEM_LOAD_32dp32b64xES12_NS13_INS14_ILi2ELi4ELi3EEES17_NSV_INS5_IJS18_S1L_EEENS5_IJS1L_SB_EEEEEEENS4_39AutoVectorizingCopyWithAssumedAlignmentILi128EEENS4_14SM90_TMA_STOREES22_S24_S24_EEEvvEEEEvNT_6ParamsE)
        /*0038*/ 	.word	0x00000000


	//----- nvinfo : EIATTR_MIN_STACK_SIZE
	.align		4
.L_28:
        /*003c*/ 	.byte	0x04, 0x12
        /*003e*/ 	.short	(.L_30 - .L_29)
	.align		4
.L_29:
        /*0040*/ 	.word	index@(_ZN7cutlass13device_kernelINS_4gemm6kernel13GemmUniversalIN4cute5tupleIJiiiiEEENS1_10collective13CollectiveMmaINS1_35MainloopSm100TmaUmmaWarpSpecializedILi3ELi2ELi2ENS5_IJNS4_1CILi1EEESB_SB_EEEEENS5_IJNSA_ILi128EEENSA_ILi256EEESE_EEENS_12float_e5m2_tENS5_IJlSB_lEEESH_SI_NS4_8TiledMMAINS4_8MMA_AtomIJNS4_10MMA_TraitsINS4_19SM100_MMA_F8F6F4_SSEJSH_SH_fSE_SF_NS4_17integral_constantINS4_4UMMA5MajorELSP_0EEESQ_NSN_INSO_7ScaleInELSR_0EEESS_EEEEEENS4_6LayoutISC_NS5_IJNSA_ILi0EEESW_SW_EEEEENS5_IJNS4_10UnderscoreESZ_SZ_EEEEENS4_13SM90_TMA_LOADENS4_14ComposedLayoutINS4_7SwizzleILi3ELi4ELi3EEENS4_18smem_ptr_flag_bitsILi8EEENSV_INS5_IJNSA_ILi8EEESE_EEENS5_IJSE_SB_EEEEEEEvNS4_8identityES12_S1C_vS1D_EENS_8epilogue10collective18CollectiveEpilogueINS1F_23Sm100TmaWarpSpecializedILi4ELi2ELi64ELb0ELb0EEEJSG_NS5_IJNSV_ISE_SB_EENSV_INSA_ILi64EEESB_EEEEESH_SI_SH_SI_NS1F_6fusion15FusionCallbacksIS1J_NS1O_17LinearCombinationISH_fSH_fLNS_15FloatRoundStyleE2EEESG_S1N_JEEENS4_5SM1004TMEM4LOAD26SM100_TMEM_LOAD_32dp32b64xES12_NS13_INS14_ILi2ELi4ELi3EEES17_NSV_INS5_IJS18_S1L_EEENS5_IJS1L_SB_EEEEEEENS4_39AutoVectorizingCopyWithAssumedAlignmentILi128EEENS4_14SM90_TMA_STOREES22_S24_S24_EEEvvEEEEvNT_6ParamsE)
        /*0044*/ 	.word	0x00000000
.L_30:


//--------------------- .nv.compat                --------------------------
	.section	.nv.compat,"",@"SHT_CUDA_COMPAT_INFO"
	.align	4
        /*0000*/ 	.byte	0x02, 0x09, 0x01, 0x00, 0x02, 0x02, 0x02, 0x00, 0x02, 0x05, 0x05, 0x00, 0x03, 0x07, 0x01, 0x01
        /*0010*/ 	.byte	0x02, 0x03, 0x01, 0x00, 0x02, 0x06, 0x01, 0x00, 0x04, 0x0b, 0x08, 0x00, 0x09, 0x00, 0x00, 0x00
        /*0020*/ 	.byte	0x00, 0x00, 0x00, 0x00


//--------------------- .nv.info._ZN7cutlass13device_kernelINS_4gemm6kernel13GemmUniversalIN4cute5tupleIJiiiiEEENS1_10collective13CollectiveMmaINS1_35MainloopSm100TmaUmmaWarpSpecializedILi3ELi2ELi2ENS5_IJNS4_1CILi1EEESB_SB_EEEEENS5_IJNSA_ILi128EEENSA_ILi256EEESE_EEENS_12float_e5m2_tENS5_IJlSB_lEEESH_SI_NS4_8TiledMMAINS4_8MMA_AtomIJNS4_10MMA_TraitsINS4_19SM100_MMA_F8F6F4_SSEJSH_SH_fSE_SF_NS4_17integral_constantINS4_4UMMA5MajorELSP_0EEESQ_NSN_INSO_7ScaleInELSR_0EEESS_EEEEEENS4_6LayoutISC_NS5_IJNSA_ILi0EEESW_SW_EEEEENS5_IJNS4_10UnderscoreESZ_SZ_EEEEENS4_13SM90_TMA_LOADENS4_14ComposedLayoutINS4_7SwizzleILi3ELi4ELi3EEENS4_18smem_ptr_flag_bitsILi8EEENSV_INS5_IJNSA_ILi8EEESE_EEENS5_IJSE_SB_EEEEEEEvNS4_8identityES12_S1C_vS1D_EENS_8epilogue10collective18CollectiveEpilogueINS1F_23Sm100TmaWarpSpecializedILi4ELi2ELi64ELb0ELb0EEEJSG_NS5_IJNSV_ISE_SB_EENSV_INSA_ILi64EEESB_EEEEESH_SI_SH_SI_NS1F_6fusion15FusionCallbacksIS1J_NS1O_17LinearCombinationISH_fSH_fLNS_15FloatRoundStyleE2EEESG_S1N_JEEENS4_5SM1004TMEM4LOAD26SM100_TMEM_LOAD_32dp32b64xES12_NS13_INS14_ILi2ELi4ELi3EEES17_NSV_INS5_IJS18_S1L_EEENS5_IJS1L_SB_EEEEEEENS4_39AutoVectorizingCopyWithAssumedAlignmentILi128EEENS4_14SM90_TMA_STOREES22_S24_S24_EEEvvEEEEvNT_6ParamsE --------------------------
	.section	.nv.info._ZN7cutlass13device_kernelINS_4gemm6kernel13GemmUniversalIN4cute5tupleIJiiiiEEENS1_10collective13CollectiveMmaINS1_35MainloopSm100TmaUmmaWarpSpecializedILi3ELi2ELi2ENS5_IJNS4_1CILi1EEESB_SB_EEEEENS5_IJNSA_ILi128EEENSA_ILi256EEESE_EEENS_12float_e5m2_tENS5_IJlSB_lEEESH_SI_NS4_8TiledMMAINS4_8MMA_AtomIJNS4_10MMA_TraitsINS4_19SM100_MMA_F8F6F4_SSEJSH_SH_fSE_SF_NS4_17integral_constantINS4_4UMMA5MajorELSP_0EEESQ_NSN_INSO_7ScaleInELSR_0EEESS_EEEEEENS4_6LayoutISC_NS5_IJNSA_ILi0EEESW_SW_EEEEENS5_IJNS4_10UnderscoreESZ_SZ_EEEEENS4_13SM90_TMA_LOADENS4_14ComposedLayoutINS4_7SwizzleILi3ELi4ELi3EEENS4_18smem_ptr_flag_bitsILi8EEENSV_INS5_IJNSA_ILi8EEESE_EEENS5_IJSE_SB_EEEEEEEvNS4_8identityES12_S1C_vS1D_EENS_8epilogue10collective18CollectiveEpilogueINS1F_23Sm100TmaWarpSpecializedILi4ELi2ELi64ELb0ELb0EEEJSG_NS5_IJNSV_ISE_SB_EENSV_INSA_ILi64EEESB_EEEEESH_SI_SH_SI_NS1F_6fusion15FusionCallbacksIS1J_NS1O_17LinearCombinationISH_fSH_fLNS_15FloatRoundStyleE2EEESG_S1N_JEEENS4_5SM1004TMEM4LOAD26SM100_TMEM_LOAD_32dp32b64xES12_NS13_INS14_ILi2ELi4ELi3EEES17_NSV_INS5_IJS18_S1L_EEENS5_IJS1L_SB_EEEEEEENS4_39AutoVectorizingCopyWithAssumedAlignmentILi128EEENS4_14SM90_TMA_STOREES22_S24_S24_EEEvvEEEEvNT_6ParamsE,"",@"SHT_CUDA_INFO"
	.sectionflags	@""
	.align	4


	//----- nvinfo : EIATTR_CUDA_API_VERSION
	.align		4
        /*0000*/ 	.byte	0x04, 0x37
        /*0002*/ 	.short	(.L_32 - .L_31)
.L_31:
        /*0004*/ 	.word	0x00000082


	//----- nvinfo : EIATTR_KPARAM_INFO
	.align		4
.L_32:
        /*0008*/ 	.byte	0x04, 0x17
        /*000a*/ 	.short	(.L_34 - .L_33)
.L_33:
        /*000c*/ 	.word	0x00000000
        /*0010*/ 	.short	0x0000
        /*0012*/ 	.short	0x0000
        /*0014*/ 	.byte	0x00, 0xf0, 0x01, 0x20


	//----- nvinfo : EIATTR_AT_ENTRY_FRAGMENTS
	.align		4
.L_34:
        /*0018*/ 	.byte	0x04, 0x4f
        /*001a*/ 	.short	(.L_36 - .L_35)


	//   ....[0]....
.L_35:
        /*001c*/ 	.word	0x00000006


	//----- nvinfo : EIATTR_RESERVED_SMEM_USED
	.align		4
.L_36:
        /*0020*/ 	.byte	0x01, 0x41
	.zero		2


	//----- nvinfo : EIATTR_SPARSE_MMA_MASK
	.align		4
        /*0024*/ 	.byte	0x03, 0x50
        /*0026*/ 	.short	0x0000


	//----- nvinfo : EIATTR_TCGEN05_1CTA_USED
	.align		4
        /*0028*/ 	.byte	0x01, 0x51
	.zero		2


	//----- nvinfo : EIATTR_MAXREG_COUNT
	.align		4
        /*002c*/ 	.byte	0x03, 0x1b
        /*002e*/ 	.short	0x00ff


	//----- nvinfo : EIATTR_NUM_BARRIERS
	.align		4
        /*0030*/ 	.byte	0x02, 0x4c
        /*0032*/ 	.byte	0x07
	.zero		1


	//----- nvinfo : EIATTR_EXTERNS
	.align		4
        /*0034*/ 	.byte	0x04, 0x0f
        /*0036*/ 	.short	(.L_38 - .L_37)


	//   ....[0]....
	.align		4
.L_37:
        /*0038*/ 	.word	index@(__assertfail)


	//----- nvinfo : EIATTR_MERCURY_ISA_VERSION
	.align		4
.L_38:
        /*003c*/ 	.byte	0x03, 0x5f
        /*003e*/ 	.short	0x0101


	//----- nvinfo : EIATTR_INT_WARP_WIDE_INSTR_OFFSETS
	.align		4
        /*0040*/ 	.byte	0x04, 0x31
        /*0042*/ 	.short	(.L_40 - .L_39)


	//   ....[0]....
.L_39:
        /*0044*/ 	.word	0x00001d80


	//   ....[1]....
        /*0048*/ 	.word	0x00003620


	//   ....[2]....
        /*004c*/ 	.word	0x00003640


	//   ....[3]....
        /*0050*/ 	.word	0x00003670


	//   ....[4]....
        /*0054*/ 	.word	0x00003fb0


	//   ....[5]....
        /*0058*/ 	.word	0x00004020


	//   ....[6]....
        /*005c*/ 	.word	0x00004100


	//   ....[7]....
        /*0060*/ 	.word	0x00004180


	//   ....[8]....
        /*0064*/ 	.word	0x00004290


	//   ....[9]....
        /*0068*/ 	.word	0x00004320


	//   ....[10]....
        /*006c*/ 	.word	0x00004500


	//   ....[11]....
        /*0070*/ 	.word	0x00004660


	//----- nvinfo : EIATTR_COOP_GROUP_MASK_REGIDS
	.align		4
.L_40:
        /*0074*/ 	.byte	0x04, 0x29
        /*0076*/ 	.short	(.L_42 - .L_41)


	//   ....[0]....
.L_41:
        /*0078*/ 	.word	0xffffffff


	//   ....[1]....
        /*007c*/ 	.word	0xffffffff


	//   ....[2]....
        /*0080*/ 	.word	0xffffffff


	//   ....[3]....
        /*0084*/ 	.word	0xffffffff


	//   ....[4]....
        /*0088*/ 	.word	0xffffffff


	//   ....[5]....
        /*008c*/ 	.word	0xffffffff


	//   ....[6]....
        /*0090*/ 	.word	0xffffffff


	//   ....[7]....
        /*0094*/ 	.word	0xffffffff


	//   ....[8]....
        /*0098*/ 	.word	0xffffffff


	//   ....[9]....
        /*009c*/ 	.word	0xffffffff


	//   ....[10]....
        /*00a0*/ 	.word	0xffffffff


	//   ....[11]....
        /*00a4*/ 	.word	0xffffffff


	//   ....[12]....
        /*00a8*/ 	.word	0xffffffff


	//----- nvinfo : EIATTR_COOP_GROUP_INSTR_OFFSETS
	.align		4
.L_42:
        /*00ac*/ 	.byte	0x04, 0x28
        /*00ae*/ 	.short	(.L_44 - .L_43)


	//   ....[0]....
.L_43:
        /*00b0*/ 	.word	0x00000090


	//   ....[1]....
        /*00b4*/ 	.word	0x000004d0


	//   ....[2]....
        /*00b8*/ 	.word	0x00000620


	//   ....[3]....
        /*00bc*/ 	.word	0x000007c0


	//   ....[4]....
        /*00c0*/ 	.word	0x000008c0


	//   ....[5]....
        /*00c4*/ 	.word	0x00000a30


	//   ....[6]....
        /*00c8*/ 	.word	0x00000b90


	//   ....[7]....
        /*00cc*/ 	.word	0x00001c60


	//   ....[8]....
        /*00d0*/ 	.word	0x000029b0


	//   ....[9]....
        /*00d4*/ 	.word	0x00002bc0


	//   ....[10]....
        /*00d8*/ 	.word	0x00002bf0


	//   ....[11]....
        /*00dc*/ 	.word	0x00003500


	//   ....[12]....
        /*00e0*/ 	.word	0x00003730


	//----- nvinfo : EIATTR_VRC_CTA_INIT_COUNT
	.align		4
.L_44:
        /*00e4*/ 	.byte	0x02, 0x4a
        /*00e6*/ 	.byte	0x80
	.zero		1


	//----- nvinfo : EIATTR_SYSCALL_OFFSETS
	.align		4
        /*00e8*/ 	.byte	0x04, 0x46
        /*00ea*/ 	.short	(.L_46 - .L_45)


	//   ....[0]....
.L_45:
        /*00ec*/ 	.word	0x000050d0


	//   ....[1]....
        /*00f0*/ 	.word	0x00005210


	//   ....[2]....
        /*00f4*/ 	.word	0x00005a70


	//   ....[3]....
        /*00f8*/ 	.word	0x00007090


	//   ....[4]....
        /*00fc*/ 	.word	0x00008640


	//   ....[5]....
        /*0100*/ 	.word	0x00009c10


	//----- nvinfo : EIATTR_MBARRIER_INSTR_OFFSETS
	.align		4
.L_46:
        /*0104*/ 	.byte	0x04, 0x39
        /*0106*/ 	.short	(.L_48 - .L_47)


	//   ....[0]....
.L_47:
        /*0108*/ 	.word	0x000005b0
        /*010c*/ 	.word	0x000000ff
        /*0110*/ 	.word	0x00000000
        /*0114*/ 	.short	0x0100
        /*0116*/ 	.byte	0x05
	.zero		1


	//   ....[1]....
        /*0118*/ 	.word	0x000005c0
        /*011c*/ 	.word	0x000000ff
        /*0120*/ 	.word	0x00000018
        /*0124*/ 	.short	0x0100
        /*0126*/ 	.byte	0x05
	.zero		1


	//   ....[2]....
        /*0128*/ 	.word	0x000005d0
        /*012c*/ 	.word	0x000000ff
        /*0130*/ 	.word	0x00000008
        /*0134*/ 	.short	0x0100
        /*0136*/ 	.byte	0x05
	.zero		1


	//   ....[3]....
        /*0138*/ 	.word	0x000005e0
        /*013c*/ 	.word	0x000000ff
        /*0140*/ 	.word	0x00000020
        /*0144*/ 	.short	0x0100
        /*0146*/ 	.byte	0x05
	.zero		1


	//   ....[4]....
        /*0148*/ 	.word	0x000005f0
        /*014c*/ 	.word	0x000000ff
        /*0150*/ 	.word	0x00000010
        /*0154*/ 	.short	0x0100
        /*0156*/ 	.byte	0x05
	.zero		1


	//   ....[5]....
        /*0158*/ 	.word	0x00000600
        /*015c*/ 	.word	0x000000ff
        /*0160*/ 	.word	0x00000028
        /*0164*/ 	.short	0x0100
        /*0166*/ 	.byte	0x05
	.zero		1


	//   ....[6]....
        /*0168*/ 	.word	0x00000730
        /*016c*/ 	.word	0x000000ff
        /*0170*/ 	.word	0x00000030
        /*0174*/ 	.short	0x0100
        /*0176*/ 	.byte	0x07
	.zero		1


	//   ....[7]....
        /*0178*/ 	.word	0x00000740
        /*017c*/ 	.word	0x000000ff
        /*0180*/ 	.word	0x00000050
        /*0184*/ 	.short	0x0100
        /*0186*/ 	.byte	0x07
	.zero		1


	//   ....[8]....
        /*0188*/ 	.word	0x00000750
        /*018c*/ 	.word	0x000000ff
        /*0190*/ 	.word	0x00000038
        /*0194*/ 	.short	0x0100
        /*0196*/ 	.byte	0x07
	.zero		1


	//   ....[9]....
        /*0198*/ 	.word	0x00000760
        /*019c*/ 	.word	0x000000ff
        /*01a0*/ 	.word	0x00000058
        /*01a4*/ 	.short	0x0100
        /*01a6*/ 	.byte	0x07
	.zero		1


	//   ....[10]....
        /*01a8*/ 	.word	0x00000770
        /*01ac*/ 	.word	0x000000ff
        /*01b0*/ 	.word	0x00000040
        /*01b4*/ 	.short	0x0100
        /*01b6*/ 	.byte	0x07
	.zero		1


	//   ....[11]....
        /*01b8*/ 	.word	0x00000780
        /*01bc*/ 	.word	0x000000ff
        /*01c0*/ 	.word	0x00000060
        /*01c4*/ 	.short	0x0100
        /*01c6*/ 	.byte	0x07
	.zero		1


	//   ....[12]....
        /*01c8*/ 	.word	0x00000790
        /*01cc*/ 	.word	0x000000ff
        /*01d0*/ 	.word	0x00000048
        /*01d4*/ 	.short	0x0100
        /*01d6*/ 	.byte	0x07
	.zero		1


	//   ....[13]....
        /*01d8*/ 	.word	0x000007a0
        /*01dc*/ 	.word	0x000000ff
        /*01e0*/ 	.word	0x00000068
        /*01e4*/ 	.short	0x0100
        /*01e6*/ 	.byte	0x07
	.zero		1


	//   ....[14]....
        /*01e8*/ 	.word	0x00000890
        /*01ec*/ 	.word	0x000000ff
        /*01f0*/ 	.word	0x00000070
        /*01f4*/ 	.short	0x0100
        /*01f6*/ 	.byte	0x05
	.zero		1


	//   ....[15]....
        /*01f8*/ 	.word	0x000008a0
        /*01fc*/ 	.word	0x000000ff
        /*0200*/ 	.word	0x00000078
        /*0204*/ 	.short	0x0100
        /*0206*/ 	.byte	0x05
	.zero		1


	//   ....[16]....
        /*0208*/ 	.word	0x000009e0
        /*020c*/ 	.word	0x000000ff
        /*0210*/ 	.word	0x00000080
        /*0214*/ 	.short	0x0100
        /*0216*/ 	.byte	0x05
	.zero		1


	//   ....[17]....
        /*0218*/ 	.word	0x000009f0
        /*021c*/ 	.word	0x000000ff
        /*0220*/ 	.word	0x00000090
        /*0224*/ 	.short	0x0100
        /*0226*/ 	.byte	0x05
	.zero		1


	//   ....[18]....
        /*0228*/ 	.word	0x00000a00
        /*022c*/ 	.word	0x000000ff
        /*0230*/ 	.word	0x00000088
        /*0234*/ 	.short	0x0100
        /*0236*/ 	.byte	0x05
	.zero		1


	//   ....[19]....
        /*0238*/ 	.word	0x00000a10
        /*023c*/ 	.word	0x000000ff
        /*0240*/ 	.word	0x00000098
        /*0244*/ 	.short	0x0100
        /*0246*/ 	.byte	0x05
	.zero		1


	//   ....[20]....
        /*0248*/ 	.word	0x00000b40
        /*024c*/ 	.word	0x000000ff
        /*0250*/ 	.word	0x000000a0
        /*0254*/ 	.short	0x0100
        /*0256*/ 	.byte	0x07
	.zero		1


	//   ....[21]....
        /*0258*/ 	.word	0x00000b50
        /*025c*/ 	.word	0x000000ff
        /*0260*/ 	.word	0x000000b0
        /*0264*/ 	.short	0x0100
        /*0266*/ 	.byte	0x07
	.zero		1


	//   ....[22]....
        /*0268*/ 	.word	0x00000b60
        /*026c*/ 	.word	0x000000ff
        /*0270*/ 	.word	0x000000a8
        /*0274*/ 	.short	0x0100
        /*0276*/ 	.byte	0x07
	.zero		1


	//   ....[23]....
        /*0278*/ 	.word	0x00000b70
        /*027c*/ 	.word	0x000000ff
        /*0280*/ 	.word	0x000000b8
        /*0284*/ 	.short	0x0100
        /*0286*/ 	.byte	0x07
	.zero		1


	//   ....[24]....
        /*0288*/ 	.word	0x00000c60
        /*028c*/ 	.word	0x000000ff
        /*0290*/ 	.word	0x000000c0
        /*0294*/ 	.short	0x0100
        /*0296*/ 	.byte	0x05
	.zero		1


	//   ....[25]....
        /*0298*/ 	.word	0x00000c70
        /*029c*/ 	.word	0x000000ff
        /*02a0*/ 	.word	0x000000d0
        /*02a4*/ 	.short	0x0100
        /*02a6*/ 	.byte	0x05
	.zero		1


	//   ....[26]....
        /*02a8*/ 	.word	0x00000c80
        /*02ac*/ 	.word	0x000000ff
        /*02b0*/ 	.word	0x000000c8
        /*02b4*/ 	.short	0x0100
        /*02b6*/ 	.byte	0x05
	.zero		1


	//   ....[27]....
        /*02b8*/ 	.word	0x00000c90
        /*02bc*/ 	.word	0x000000ff
        /*02c0*/ 	.word	0x000000d8
        /*02c4*/ 	.short	0x0100
        /*02c6*/ 	.byte	0x05
	.zero		1


	//   ....[28]....
        /*02c8*/ 	.word	0x00001560
        /*02cc*/ 	.word	0x00000003
        /*02d0*/ 	.word	0x000000d0
        /*02d4*/ 	.short	0x010a
        /*02d6*/ 	.byte	0xff
	.zero		1


	//   ....[29]....
        /*02d8*/ 	.word	0x00001590
        /*02dc*/ 	.word	0x00000003
        /*02e0*/ 	.word	0x000000c0
        /*02e4*/ 	.short	0x0101
        /*02e6*/ 	.byte	0xff
	.zero		1


	//   ....[30]....
        /*02e8*/ 	.word	0x00001660
        /*02ec*/ 	.word	0x000000ff
        /*02f0*/ 	.word	0x00000018
        /*02f4*/ 	.short	0x010a
        /*02f6*/ 	.byte	0x08
	.zero		1


	//   ....[31]....
        /*02f8*/ 	.word	0x00001700
        /*02fc*/ 	.word	0x000000ff
        /*0300*/ 	.word	0x00000018
        /*0304*/ 	.short	0x010a
        /*0306*/ 	.byte	0x21
	.zero		1


	//   ....[32]....
        /*0308*/ 	.word	0x00001850
        /*030c*/ 	.word	0x000000ff
        /*0310*/ 	.word	0x00000018
        /*0314*/ 	.short	0x010a
        /*0316*/ 	.byte	0x08
	.zero		1


	//   ....[33]....
        /*0318*/ 	.word	0x00001960
        /*031c*/ 	.word	0x000000ff
        /*0320*/ 	.word	0x00000078
        /*0324*/ 	.short	0x0101
        /*0326*/ 	.byte	0x04
	.zero		1


	//   ....[34]....
        /*0328*/ 	.word	0x00001980
        /*032c*/ 	.word	0x000000ff
        /*0330*/ 	.word	0x00000018
        /*0334*/ 	.short	0x010a
        /*0336*/ 	.byte	0x08
	.zero		1


	//   ....[35]....
        /*0338*/ 	.word	0x00001a00
        /*033c*/ 	.word	0x000000ff
        /*0340*/ 	.word	0x00000018
        /*0344*/ 	.short	0x010a
        /*0346*/ 	.byte	0x11
	.zero		1


	//   ....[36]....
        /*0348*/ 	.word	0x00001b50
        /*034c*/ 	.word	0x000000ff
        /*0350*/ 	.word	0x00000018
        /*0354*/ 	.short	0x010a
        /*0356*/ 	.byte	0x08
	.zero		1


	//   ....[37]....
        /*0358*/ 	.word	0x00001c90
        /*035c*/ 	.word	0x00000002
        /*0360*/ 	.word	0x00000080
        /*0364*/ 	.short	0x010a
        /*0366*/ 	.byte	0xff
	.zero		1


	//   ....[38]....
        /*0368*/ 	.word	0x00001d50
        /*036c*/ 	.word	0x00000002
        /*0370*/ 	.word	0x00000000
        /*0374*/ 	.short	0x0101
        /*0376*/ 	.byte	0xff
	.zero		1


	//   ....[39]....
        /*0378*/ 	.word	0x000022b0
        /*037c*/ 	.word	0x000000ff
        /*0380*/ 	.word	0x00000000
        /*0384*/ 	.short	0x010a
        /*0386*/ 	.byte	0x05
	.zero		1


	//   ....[40]....
        /*0388*/ 	.word	0x00002340
        /*038c*/ 	.word	0x000000ff
        /*0390*/ 	.word	0x00000000
        /*0394*/ 	.short	0x010a
        /*0396*/ 	.byte	0x05
	.zero		1


	//   ....[41]....
        /*0398*/ 	.word	0x000023e0
        /*039c*/ 	.word	0x00000000
        /*03a0*/ 	.word	0x00000000
        /*03a4*/ 	.short	0x010a
        /*03a6*/ 	.byte	0xff
	.zero		1


	//   ....[42]....
        /*03a8*/ 	.word	0x00002500
        /*03ac*/ 	.word	0x00000000
        /*03b0*/ 	.word	0x000000c0
        /*03b4*/ 	.short	0x010a
        /*03b6*/ 	.byte	0xff
	.zero		1


	//   ....[43]....
        /*03b8*/ 	.word	0x00002560
        /*03bc*/ 	.word	0x00000004
        /*03c0*/ 	.word	0x00000000
        /*03c4*/ 	.short	0x0101
        /*03c6*/ 	.byte	0xff
	.zero		1


	//   ....[44]....
        /*03c8*/ 	.word	0x00002580
        /*03cc*/ 	.word	0x000000ff
        /*03d0*/ 	.word	0x00000090
        /*03d4*/ 	.short	0x010a
        /*03d6*/ 	.byte	0x05
	.zero		1


	//   ....[45]....
        /*03d8*/ 	.word	0x000026a0
        /*03dc*/ 	.word	0x00000000
        /*03e0*/ 	.word	0x00000080
        /*03e4*/ 	.short	0x010a
        /*03e6*/ 	.byte	0xff
	.zero		1


	//   ....[46]....
        /*03e8*/ 	.word	0x000027b0
        /*03ec*/ 	.word	0x00000000
        /*03f0*/ 	.word	0x00000000
        /*03f4*/ 	.short	0x0101
        /*03f6*/ 	.byte	0xff
	.zero		1


	//   ....[47]....
        /*03f8*/ 	.word	0x00002840
        /*03fc*/ 	.word	0x000000ff
        /*0400*/ 	.word	0x00000090
        /*0404*/ 	.short	0x0106
        /*0406*/ 	.byte	0x05
	.zero		1


	//   ....[48]....
        /*0408*/ 	.word	0x00002860
        /*040c*/ 	.word	0x000000ff
        /*0410*/ 	.word	0x00000090
        /*0414*/ 	.short	0x010a
        /*0416*/ 	.byte	0x05
	.zero		1


	//   ....[49]....
        /*0418*/ 	.word	0x000028f0
        /*041c*/ 	.word	0x000000ff
        /*0420*/ 	.word	0x00000090
        /*0424*/ 	.short	0x0106
        /*0426*/ 	.byte	0x04
	.zero		1


	//   ....[50]....
        /*0428*/ 	.word	0x00002930
        /*042c*/ 	.word	0x00000000
        /*0430*/ 	.word	0x00000090
        /*0434*/ 	.short	0x010a
        /*0436*/ 	.byte	0xff
	.zero		1


	//   ....[51]....
        /*0438*/ 	.word	0x00002e70
        /*043c*/ 	.word	0x00000000
        /*0440*/ 	.word	0x00000080
        /*0444*/ 	.short	0x010a
        /*0446*/ 	.byte	0xff
	.zero		1


	//   ....[52]....
        /*0448*/ 	.word	0x00002f80
        /*044c*/ 	.word	0x00000003
        /*0450*/ 	.word	0x00000000
        /*0454*/ 	.short	0x0101
        /*0456*/ 	.byte	0xff
	.zero		1


	//   ....[53]....
        /*0458*/ 	.word	0x00002f90
        /*045c*/ 	.word	0x000000ff
        /*0460*/ 	.word	0x00000000
        /*0464*/ 	.short	0x010a
        /*0466*/ 	.byte	0x06
	.zero		1


	//   ....[54]....
        /*0468*/ 	.word	0x00002fb0
        /*046c*/ 	.word	0x000000ff
        /*0470*/ 	.word	0x000000b0
        /*0474*/ 	.short	0x010a
        /*0476*/ 	.byte	0x07
	.zero		1


	//   ....[55]....
        /*0478*/ 	.word	0x00003080
        /*047c*/ 	.word	0x000000ff
        /*0480*/ 	.word	0x00000000
        /*0484*/ 	.short	0x010a
        /*0486*/ 	.byte	0x06
	.zero		1


	//   ....[56]....
        /*0488*/ 	.word	0x000031b0
        /*048c*/ 	.word	0x000000ff
        /*0490*/ 	.word	0x00000000
        /*0494*/ 	.short	0x010a
        /*0496*/ 	.byte	0x1a
	.zero		1


	//   ....[57]....
        /*0498*/ 	.word	0x00003450
        /*049c*/ 	.word	0x000000ff
        /*04a0*/ 	.word	0x00000000
        /*04a4*/ 	.short	0x010a
        /*04a6*/ 	.byte	0x06
	.zero		1


	//   ....[58]....
        /*04a8*/ 	.word	0x000034e0
        /*04ac*/ 	.word	0x000000ff
        /*04b0*/ 	.word	0x00000000
        /*04b4*/ 	.short	0x010a
        /*04b6*/ 	.byte	0x07
	.zero		1


	//   ....[59]....
        /*04b8*/ 	.word	0x00003960
        /*04bc*/ 	.word	0x00000000
        /*04c0*/ 	.word	0x00000080
        /*04c4*/ 	.short	0x010a
        /*04c6*/ 	.byte	0xff
	.zero		1


	//   ....[60]....
        /*04c8*/ 	.word	0x00003a20
        /*04cc*/ 	.word	0x00000000
        /*04d0*/ 	.word	0x00000000
        /*04d4*/ 	.short	0x0101
        /*04d6*/ 	.byte	0xff
	.zero		1


	//   ....[61]....
        /*04d8*/ 	.word	0x00003d40
        /*04dc*/ 	.word	0x000000ff
        /*04e0*/ 	.word	0x00000078
        /*04e4*/ 	.short	0x010a
        /*04e6*/ 	.byte	0x07
	.zero		1


	//   ....[62]....
        /*04e8*/ 	.word	0x00003f30
        /*04ec*/ 	.word	0x000000ff
        /*04f0*/ 	.word	0x00000050
        /*04f4*/ 	.short	0x010a
        /*04f6*/ 	.byte	0x07
	.zero		1


	//   ....[63]....
        /*04f8*/ 	.word	0x000040a0
        /*04fc*/ 	.word	0x000000ff
        /*0500*/ 	.word	0x00000030
        /*0504*/ 	.short	0x010b
        /*0506*/ 	.byte	0x07
	.zero		1


	//   ....[64]....
        /*0508*/ 	.word	0x000040b0
        /*050c*/ 	.word	0x000000ff
        /*0510*/ 	.word	0x00000000
        /*0514*/ 	.short	0x0101
        /*0516*/ 	.byte	0x08
	.zero		1


	//   ....[65]....
        /*0518*/ 	.word	0x000040d0
        /*051c*/ 	.word	0x000000ff
        /*0520*/ 	.word	0x00000058
        /*0524*/ 	.short	0x010a
        /*0526*/ 	.byte	0x07
	.zero		1


	//   ....[66]....
        /*0528*/ 	.word	0x00004230
        /*052c*/ 	.word	0x000000ff
        /*0530*/ 	.word	0x00000038
        /*0534*/ 	.short	0x010b
        /*0536*/ 	.byte	0x07
	.zero		1


	//   ....[67]....
        /*0538*/ 	.word	0x00004240
        /*053c*/ 	.word	0x000000ff
        /*0540*/ 	.word	0x00000000
        /*0544*/ 	.short	0x0101
        /*0546*/ 	.byte	0x08
	.zero		1


	//   ....[68]....
        /*0548*/ 	.word	0x00004250
        /*054c*/ 	.word	0x000000ff
        /*0550*/ 	.word	0x00000060
        /*0554*/ 	.short	0x010a
        /*0556*/ 	.byte	0x07
	.zero		1


	//   ....[69]....
        /*0558*/ 	.word	0x000043f0
        /*055c*/ 	.word	0x000000ff
        /*0560*/ 	.word	0x00000040
        /*0564*/ 	.short	0x010b
        /*0566*/ 	.byte	0x07
	.zero		1


	//   ....[70]....
        /*0568*/ 	.word	0x00004460
        /*056c*/ 	.word	0x000000ff
        /*0570*/ 	.word	0x00000000
        /*0574*/ 	.short	0x0101
        /*0576*/ 	.byte	0x08
	.zero		1


	//   ....[71]....
        /*0578*/ 	.word	0x00004490
        /*057c*/ 	.word	0x000000ff
        /*0580*/ 	.word	0x00000068
        /*0584*/ 	.short	0x010a
        /*0586*/ 	.byte	0x07
	.zero		1


	//   ....[72]....
        /*0588*/ 	.word	0x000046a0
        /*058c*/ 	.word	0x000000ff
        /*0590*/ 	.word	0x00000048
        /*0594*/ 	.short	0x010b
        /*0596*/ 	.byte	0x07
	.zero		1


	//   ....[73]....
        /*0598*/ 	.word	0x000046c0
        /*059c*/ 	.word	0x000000ff
        /*05a0*/ 	.word	0x00000000
        /*05a4*/ 	.short	0x0101
        /*05a6*/ 	.byte	0x0d
	.zero		1


	//   ....[74]....
        /*05a8*/ 	.word	0x000046f0
        /*05ac*/ 	.word	0x000000ff
        /*05b0*/ 	.word	0x00000050
        /*05b4*/ 	.short	0x010a
        /*05b6*/ 	.byte	0x07
	.zero		1


	//   ....[75]....
        /*05b8*/ 	.word	0x00004710
        /*05bc*/ 	.word	0x000000ff
        /*05c0*/ 	.word	0x00000058
        /*05c4*/ 	.short	0x010a
        /*05c6*/ 	.byte	0x07
	.zero		1


	//   ....[76]....
        /*05c8*/ 	.word	0x00004730
        /*05cc*/ 	.word	0x000000ff
        /*05d0*/ 	.word	0x00000060
        /*05d4*/ 	.short	0x010a
        /*05d6*/ 	.byte	0x07
	.zero		1


	//   ....[77]....
        /*05d8*/ 	.word	0x00004770
        /*05dc*/ 	.word	0x00000000
        /*05e0*/ 	.word	0x00000068
        /*05e4*/ 	.short	0x010a
        /*05e6*/ 	.byte	0xff
	.zero		1


	//   ....[78]....
        /*05e8*/ 	.word	0x00004aa0
        /*05ec*/ 	.word	0x00000000
        /*05f0*/ 	.word	0x00000080
        /*05f4*/ 	.short	0x010a
        /*05f6*/ 	.byte	0xff
	.zero		1


	//   ....[79]....
        /*05f8*/ 	.word	0x00004bb0
        /*05fc*/ 	.word	0x00000000
        /*0600*/ 	.word	0x00000000
        /*0604*/ 	.short	0x0101
        /*0606*/ 	.byte	0xff
	.zero		1


	//   ....[80]....
        /*0608*/ 	.word	0x00005610
        /*060c*/ 	.word	0x00000003
        /*0610*/ 	.word	0x00000030
        /*0614*/ 	.short	0x010a
        /*0616*/ 	.byte	0xff
	.zero		1


	//   ....[81]....
        /*0618*/ 	.word	0x00005650
        /*061c*/ 	.word	0x000000c1
        /*0620*/ 	.word	0x000000a0
        /*0624*/ 	.short	0x010a
        /*0626*/ 	.byte	0xff
	.zero		1


	//   ....[82]....
        /*0628*/ 	.word	0x00005780
        /*062c*/ 	.word	0x00000003
        /*0630*/ 	.word	0x00000030
        /*0634*/ 	.short	0x010a
        /*0636*/ 	.byte	0xff
	.zero		1


	//   ....[83]....
        /*0638*/ 	.word	0x000058e0
        /*063c*/ 	.word	0x00000000
        /*0640*/ 	.word	0x00000000
        /*0644*/ 	.short	0x0101
        /*0646*/ 	.byte	0xff
	.zero		1


	//   ....[84]....
        /*0648*/ 	.word	0x00005940
        /*064c*/ 	.word	0x000000c1
        /*0650*/ 	.word	0x000000a0
        /*0654*/ 	.short	0x010a
        /*0656*/ 	.byte	0xff
	.zero		1


	//   ....[85]....
        /*0658*/ 	.word	0x00006cf0
        /*065c*/ 	.word	0x000000cc
        /*0660*/ 	.word	0x00000030
        /*0664*/ 	.short	0x010a
        /*0666*/ 	.byte	0xff
	.zero		1


	//   ....[86]....
        /*0668*/ 	.word	0x00006dc0
        /*066c*/ 	.word	0x000000cc
        /*0670*/ 	.word	0x00000030
        /*0674*/ 	.short	0x010a
        /*0676*/ 	.byte	0xff
	.zero		1


	//   ....[87]....
        /*0678*/ 	.word	0x00006f00
        /*067c*/ 	.word	0x00000003
        /*0680*/ 	.word	0x00000000
        /*0684*/ 	.short	0x0101
        /*0686*/ 	.byte	0xff
	.zero		1


	//   ....[88]....
        /*0688*/ 	.word	0x000082a0
        /*068c*/ 	.word	0x00000000
        /*0690*/ 	.word	0x00000030
        /*0694*/ 	.short	0x010a
        /*0696*/ 	.byte	0xff
	.zero		1


	//   ....[89]....
        /*0698*/ 	.word	0x00008370
        /*069c*/ 	.word	0x00000000
        /*06a0*/ 	.word	0x00000030
        /*06a4*/ 	.short	0x010a
        /*06a6*/ 	.byte	0xff
	.zero		1


	//   ....[90]....
        /*06a8*/ 	.word	0x000084d0
        /*06ac*/ 	.word	0x00000000
        /*06b0*/ 	.word	0x00000000
        /*06b4*/ 	.short	0x0101
        /*06b6*/ 	.byte	0xff
	.zero		1


	//   ....[91]....
        /*06b8*/ 	.word	0x00009880
        /*06bc*/ 	.word	0x00000000
        /*06c0*/ 	.word	0x00000030
        /*06c4*/ 	.short	0x010a
        /*06c6*/ 	.byte	0xff
	.zero		1


	//   ....[92]....
        /*06c8*/ 	.word	0x00009950
        /*06cc*/ 	.word	0x00000000
        /*06d0*/ 	.word	0x00000030
        /*06d4*/ 	.short	0x010a
        /*06d6*/ 	.byte	0xff
	.zero		1


	//   ....[93]....
        /*06d8*/ 	.word	0x00009ab0
        /*06dc*/ 	.word	0x00000000
        /*06e0*/ 	.word	0x00000000
        /*06e4*/ 	.short	0x0101
        /*06e6*/ 	.byte	0xff
	.zero		1


	//   ....[94]....
        /*06e8*/ 	.word	0x00009fa0
        /*06ec*/ 	.word	0x000000ff
        /*06f0*/ 	.word	0x00000000
        /*06f4*/ 	.short	0x0101
        /*06f6*/ 	.byte	0x05
	.zero		1


	//   ....[95]....
        /*06f8*/ 	.word	0x0000af20
        /*06fc*/ 	.word	0x00000003
        /*0700*/ 	.word	0x000000d0
        /*0704*/ 	.short	0x010a
        /*0706*/ 	.byte	0xff
	.zero		1


	//   ....[96]....
        /*0708*/ 	.word	0x0000af80
        /*070c*/ 	.word	0x00000002
        /*0710*/ 	.word	0x00000018
        /*0714*/ 	.short	0x010a
        /*0716*/ 	.byte	0xff
	.zero		1


	//   ....[97]....
        /*0718*/ 	.word	0x0000afe0
        /*071c*/ 	.word	0x00000002
        /*0720*/ 	.word	0x00000018
        /*0724*/ 	.short	0x010a
        /*0726*/ 	.byte	0xff
	.zero		1


	//   ....[98]....
        /*0728*/ 	.word	0x0000b030
        /*072c*/ 	.word	0x00000002
        /*0730*/ 	.word	0x00000080
        /*0734*/ 	.short	0x010a
        /*0736*/ 	.byte	0xff
	.zero		1


	//   ....[99]....
        /*0738*/ 	.word	0x0000b090
        /*073c*/ 	.word	0x00000000
        /*0740*/ 	.word	0x00000000
        /*0744*/ 	.short	0x010a
        /*0746*/ 	.byte	0xff
	.zero		1


	//   ....[100]....
        /*0748*/ 	.word	0x0000b0f0
        /*074c*/ 	.word	0x00000000
        /*0750*/ 	.word	0x00000000
        /*0754*/ 	.short	0x010a
        /*0756*/ 	.byte	0xff
	.zero		1


	//   ....[101]....
        /*0758*/ 	.word	0x0000b140
        /*075c*/ 	.word	0x00000000
        /*0760*/ 	.word	0x000000c0
        /*0764*/ 	.short	0x010a
        /*0766*/ 	.byte	0xff
	.zero		1


	//   ....[102]....
        /*0768*/ 	.word	0x0000b1a0
        /*076c*/ 	.word	0x00000000
        /*0770*/ 	.word	0x00000090
        /*0774*/ 	.short	0x010a
        /*0776*/ 	.byte	0xff
	.zero		1


	//   ....[103]....
        /*0778*/ 	.word	0x0000b1f0
        /*077c*/ 	.word	0x00000000
        /*0780*/ 	.word	0x00000080
        /*0784*/ 	.short	0x010a
        /*0786*/ 	.byte	0xff
	.zero		1


	//   ....[104]....
        /*0788*/ 	.word	0x0000b250
        /*078c*/ 	.word	0x00000000
        /*0790*/ 	.word	0x00000090
        /*0794*/ 	.short	0x010a
        /*0796*/ 	.byte	0xff
	.zero		1


	//   ....[105]....
        /*0798*/ 	.word	0x0000b2a0
        /*079c*/ 	.word	0x00000000
        /*07a0*/ 	.word	0x00000080
        /*07a4*/ 	.short	0x010a
        /*07a6*/ 	.byte	0xff
	.zero		1


	//   ....[106]....
        /*07a8*/ 	.word	0x0000b300
        /*07ac*/ 	.word	0x00000003
        /*07b0*/ 	.word	0x000000b0
        /*07b4*/ 	.short	0x010a
        /*07b6*/ 	.byte	0xff
	.zero		1


	//   ....[107]....
        /*07b8*/ 	.word	0x0000b360
        /*07bc*/ 	.word	0x00000000
        /*07c0*/ 	.word	0x00000000
        /*07c4*/ 	.short	0x010a
        /*07c6*/ 	.byte	0xff
	.zero		1


	//   ....[108]....
        /*07c8*/ 	.word	0x0000b3c0
        /*07cc*/ 	.word	0x00000000
        /*07d0*/ 	.word	0x00000000
        /*07d4*/ 	.short	0x010a
        /*07d6*/ 	.byte	0xff
	.zero		1


	//   ....[109]....
        /*07d8*/ 	.word	0x0000b420
        /*07dc*/ 	.word	0x00000000
        /*07e0*/ 	.word	0x00000000
        /*07e4*/ 	.short	0x010a
        /*07e6*/ 	.byte	0xff
	.zero		1


	//   ....[110]....
        /*07e8*/ 	.word	0x0000b470
        /*07ec*/ 	.word	0x00000000
        /*07f0*/ 	.word	0x00000080
        /*07f4*/ 	.short	0x010a
        /*07f6*/ 	.byte	0xff
	.zero		1


	//   ....[111]....
        /*07f8*/ 	.word	0x0000b4d0
        /*07fc*/ 	.word	0x00000000
        /*0800*/ 	.word	0x00000078
        /*0804*/ 	.short	0x010a
        /*0806*/ 	.byte	0xff
	.zero		1


	//   ....[112]....
        /*0808*/ 	.word	0x0000b530
        /*080c*/ 	.word	0x00000003
        /*0810*/ 	.word	0x00000050
        /*0814*/ 	.short	0x010a
        /*0816*/ 	.byte	0xff
	.zero		1


	//   ....[113]....
        /*0818*/ 	.word	0x0000b590
        /*081c*/ 	.word	0x00000003
        /*0820*/ 	.word	0x00000058
        /*0824*/ 	.short	0x010a
        /*0826*/ 	.byte	0xff
	.zero		1


	//   ....[114]....
        /*0828*/ 	.word	0x0000b5f0
        /*082c*/ 	.word	0x00000003
        /*0830*/ 	.word	0x00000060
        /*0834*/ 	.short	0x010a
        /*0836*/ 	.byte	0xff
	.zero		1


	//   ....[115]....
        /*0838*/ 	.word	0x0000b650
        /*083c*/ 	.word	0x00000003
        /*0840*/ 	.word	0x00000068
        /*0844*/ 	.short	0x010a
        /*0846*/ 	.byte	0xff
	.zero		1


	//   ....[116]....
        /*0848*/ 	.word	0x0000b6b0
        /*084c*/ 	.word	0x00000000
        /*0850*/ 	.word	0x00000050
        /*0854*/ 	.short	0x010a
        /*0856*/ 	.byte	0xff
	.zero		1


	//   ....[117]....
        /*0858*/ 	.word	0x0000b710
        /*085c*/ 	.word	0x00000000
        /*0860*/ 	.word	0x00000058
        /*0864*/ 	.short	0x010a
        /*0866*/ 	.byte	0xff
	.zero		1


	//   ....[118]....
        /*0868*/ 	.word	0x0000b770
        /*086c*/ 	.word	0x00000000
        /*0870*/ 	.word	0x00000060
        /*0874*/ 	.short	0x010a
        /*0876*/ 	.byte	0xff
	.zero		1


	//   ....[119]....
        /*0878*/ 	.word	0x0000b7c0
        /*087c*/ 	.word	0x00000000
        /*0880*/ 	.word	0x00000080
        /*0884*/ 	.short	0x010a
        /*0886*/ 	.byte	0xff
	.zero		1


	//   ....[120]....
        /*0888*/ 	.word	0x0000b810
        /*088c*/ 	.word	0x00000003
        /*0890*/ 	.word	0x00000030
        /*0894*/ 	.short	0x010a
        /*0896*/ 	.byte	0xff
	.zero		1


	//   ....[121]....
        /*0898*/ 	.word	0x0000b860
        /*089c*/ 	.word	0x000000c1
        /*08a0*/ 	.word	0x000000a0
        /*08a4*/ 	.short	0x010a
        /*08a6*/ 	.byte	0xff
	.zero		1


	//   ....[122]....
        /*08a8*/ 	.word	0x0000b8b0
        /*08ac*/ 	.word	0x000000cc
        /*08b0*/ 	.word	0x00000030
        /*08b4*/ 	.short	0x010a
        /*08b6*/ 	.byte	0xff
	.zero		1


	//   ....[123]....
        /*08b8*/ 	.word	0x0000b900
        /*08bc*/ 	.word	0x00000000
        /*08c0*/ 	.word	0x00000030
        /*08c4*/ 	.short	0x010a
        /*08c6*/ 	.byte	0xff
	.zero		1


	//   ....[124]....
        /*08c8*/ 	.word	0x0000b950
        /*08cc*/ 	.word	0x00000000
        /*08d0*/ 	.word	0x00000030
        /*08d4*/ 	.short	0x010a
        /*08d6*/ 	.byte	0xff
	.zero		1


	//----- nvinfo : EIATTR_NUM_MBARRIERS
	.align		4
.L_48:
        /*08d8*/ 	.byte	0x03, 0x38
        /*08da*/ 	.short	0x001c


	//----- nvinfo : EIATTR_EXIT_INSTR_OFFSETS
	.align		4
        /*08dc*/ 	.byte	0x04, 0x1c
        /*08de*/ 	.short	(.L_50 - .L_49)


	//   ....[0]....
.L_49:
        /*08e0*/ 	.word	0x00002410


	//   ....[1]....
        /*08e4*/ 	.word	0x00002900


	//   ....[2]....
        /*08e8*/ 	.word	0x00002960


	//   ....[3]....
        /*08ec*/ 	.word	0x00003740


	//   ....[4]....
        /*08f0*/ 	.word	0x000047a0


	//   ....[5]....
        /*08f4*/ 	.word	0x000047e0


	//   ....[6]....
        /*08f8*/ 	.word	0x0000af10


	//----- nvinfo : EIATTR_MAX_THREADS
	.align		4
.L_50:
        /*08fc*/ 	.byte	0x04, 0x05
        /*08fe*/ 	.short	(.L_52 - .L_51)
.L_51:
        /*0900*/ 	.word	0x00000100
        /*0904*/ 	.word	0x00000001
        /*0908*/ 	.word	0x00000001


	//----- nvinfo : EIATTR_CRS_STACK_SIZE
	.align		4
.L_52:
        /*090c*/ 	.byte	0x04, 0x1e
        /*090e*/ 	.short	(.L_54 - .L_53)
.L_53:
        /*0910*/ 	.word	0x00000000


	//----- nvinfo : EIATTR_CBANK_PARAM_SIZE
	.align		4
.L_54:
        /*0914*/ 	.byte	0x03, 0x19
        /*0916*/ 	.short	0x0800


	//----- nvinfo : EIATTR_PARAM_CBANK
	.align		4
        /*0918*/ 	.byte	0x04, 0x0a
        /*091a*/ 	.short	(.L_56 - .L_55)
	.align		4
.L_55:
        /*091c*/ 	.word	index@(.nv.constant0._ZN7cutlass13device_kernelINS_4gemm6kernel13GemmUniversalIN4cute5tupleIJiiiiEEENS1_10collective13CollectiveMmaINS1_35MainloopSm100TmaUmmaWarpSpecializedILi3ELi2ELi2ENS5_IJNS4_1CILi1EEESB_SB_EEEEENS5_IJNSA_ILi128EEENSA_ILi256EEESE_EEENS_12float_e5m2_tENS5_IJlSB_lEEESH_SI_NS4_8TiledMMAINS4_8MMA_AtomIJNS4_10MMA_TraitsINS4_19SM100_MMA_F8F6F4_SSEJSH_SH_fSE_SF_NS4_17integral_constantINS4_4UMMA5MajorELSP_0EEESQ_NSN_INSO_7ScaleInELSR_0EEESS_EEEEEENS4_6LayoutISC_NS5_IJNSA_ILi0EEESW_SW_EEEEENS5_IJNS4_10UnderscoreESZ_SZ_EEEEENS4_13SM90_TMA_LOADENS4_14ComposedLayoutINS4_7SwizzleILi3ELi4ELi3EEENS4_18smem_ptr_flag_bitsILi8EEENSV_INS5_IJNSA_ILi8EEESE_EEENS5_IJSE_SB_EEEEEEEvNS4_8identityES12_S1C_vS1D_EENS_8epilogue10collective18CollectiveEpilogueINS1F_23Sm100TmaWarpSpecializedILi4ELi2ELi64ELb0ELb0EEEJSG_NS5_IJNSV_ISE_SB_EENSV_INSA_ILi64EEESB_EEEEESH_SI_SH_SI_NS1F_6fusion15FusionCallbacksIS1J_NS1O_17LinearCombinationISH_fSH_fLNS_15FloatRoundStyleE2EEESG_S1N_JEEENS4_5SM1004TMEM4LOAD26SM100_TMEM_LOAD_32dp32b64xES12_NS13_INS14_ILi2ELi4ELi3EEES17_NSV_INS5_IJS18_S1L_EEENS5_IJS1L_SB_EEEEEEENS4_39AutoVectorizingCopyWithAssumedAlignmentILi128EEENS4_14SM90_TMA_STOREES22_S24_S24_EEEvvEEEEvNT_6ParamsE)
        /*0920*/ 	.short	0x0380
        /*0922*/ 	.short	0x0800


	//----- nvinfo : EIATTR_SW_WAR
	.align		4
.L_56:
        /*0924*/ 	.byte	0x04, 0x36
        /*0926*/ 	.short	(.L_58 - .L_57)
.L_57:
        /*0928*/ 	.word	0x00000008
.L_58:


//--------------------- .nv.callgraph             --------------------------
	.section	.nv.callgraph,"",@"SHT_CUDA_CALLGRAPH"
	.align	4
	.sectionentsize	8
	.align		4
        /*0000*/ 	.word	0x00000000
	.align		4
        /*0004*/ 	.word	0xffffffff
	.align		4
        /*0008*/ 	.word	index@(_ZN7cutlass13device_kernelINS_4gemm6kernel13GemmUniversalIN4cute5tupleIJiiiiEEENS1_10collective13CollectiveMmaINS1_35MainloopSm100TmaUmmaWarpSpecializedILi3ELi2ELi2ENS5_IJNS4_1CILi1EEESB_SB_EEEEENS5_IJNSA_ILi128EEENSA_ILi256EEESE_EEENS_12float_e5m2_tENS5_IJlSB_lEEESH_SI_NS4_8TiledMMAINS4_8MMA_AtomIJNS4_10MMA_TraitsINS4_19SM100_MMA_F8F6F4_SSEJSH_SH_fSE_SF_NS4_17integral_constantINS4_4UMMA5MajorELSP_0EEESQ_NSN_INSO_7ScaleInELSR_0EEESS_EEEEEENS4_6LayoutISC_NS5_IJNSA_ILi0EEESW_SW_EEEEENS5_IJNS4_10UnderscoreESZ_SZ_EEEEENS4_13SM90_TMA_LOADENS4_14ComposedLayoutINS4_7SwizzleILi3ELi4ELi3EEENS4_18smem_ptr_flag_bitsILi8EEENSV_INS5_IJNSA_ILi8EEESE_EEENS5_IJSE_SB_EEEEEEEvNS4_8identityES12_S1C_vS1D_EENS_8epilogue10collective18CollectiveEpilogueINS1F_23Sm100TmaWarpSpecializedILi4ELi2ELi64ELb0ELb0EEEJSG_NS5_IJNSV_ISE_SB_EENSV_INSA_ILi64EEESB_EEEEESH_SI_SH_SI_NS1F_6fusion15FusionCallbacksIS1J_NS1O_17LinearCombinationISH_fSH_fLNS_15FloatRoundStyleE2EEESG_S1N_JEEENS4_5SM1004TMEM4LOAD26SM100_TMEM_LOAD_32dp32b64xES12_NS13_INS14_ILi2ELi4ELi3EEES17_NSV_INS5_IJS18_S1L_EEENS5_IJS1L_SB_EEEEEEENS4_39AutoVectorizingCopyWithAssumedAlignmentILi128EEENS4_14SM90_TMA_STOREES22_S24_S24_EEEvvEEEEvNT_6ParamsE)
	.align		4
        /*000c*/ 	.word	index@(__assertfail)
	.align		4
        /*0010*/ 	.word	0x00000000
	.align		4
        /*0014*/ 	.word	0xfffffffe
	.align		4
        /*0018*/ 	.word	0x00000000
	.align		4
        /*001c*/ 	.word	0xfffffffd
	.align		4
        /*0020*/ 	.word	0x00000000
	.align		4
        /*0024*/ 	.word	0xfffffffc


//--------------------- .nv.constant4             --------------------------
	.section	.nv.constant4,"a",@progbits
	.align	8
	.align		8
.nv.constant4:
        /*0000*/ 	.dword	__assertfail
	.align		8
        /*0008*/ 	.dword	__unnamed_1
	.align		8
        /*0010*/ 	.dword	__unnamed_2
	.align		8
        /*0018*/ 	.dword	__unnamed_3
	.align		8
        /*0020*/ 	.dword	_ZN40_INTERNAL_491f518e_4_k_cu_238cce5f_363034cuda3std3__45__cpo5beginE
	.align		8
        /*0028*/ 	.dword	_ZN40_INTERNAL_491f518e_4_k_cu_238cce5f_363034cuda3std3__45__cpo3endE
	.align		8
        /*0030*/ 	.dword	_ZN40_INTERNAL_491f518e_4_k_cu_238cce5f_363034cuda3std3__45__cpo6cbeginE
	.align		8
        /*0038*/ 	.dword	_ZN40_INTERNAL_491f518e_4_k_cu_238cce5f_363034cuda3std3__45__cpo4cendE
	.align		8
        /*0040*/ 	.dword	_ZN40_INTERNAL_491f518e_4_k_cu_238cce5f_363034cuda3std3__442_GLOBAL__N__491f518e_4_k_cu_238cce5f_363036ignoreE
	.align		8
        /*0048*/ 	.dword	_ZN40_INTERNAL_491f518e_4_k_cu_238cce5f_363034cuda3std3__419piecewise_constructE
	.align		8
        /*0050*/ 	.dword	_ZN40_INTERNAL_491f518e_4_k_cu_238cce5f_363034cuda3std3__48in_placeE
	.align		8
        /*0058*/ 	.dword	_ZN40_INTERNAL_491f518e_4_k_cu_238cce5f_363034cuda3std6ranges3__45__cpo4swapE
	.align		8
        /*0060*/ 	.dword	_ZN40_INTERNAL_491f518e_4_k_cu_238cce5f_363034cuda3std6ranges3__45__cpo9iter_moveE
	.align		8
        /*0068*/ 	.dword	_ZN40_INTERNAL_491f518e_4_k_cu_238cce5f_363034cute7productE
	.align		8
        /*0070*/ 	.dword	_ZN40_INTERNAL_491f518e_4_k_cu_238cce5f_363034cute1_E
	.align		8
        /*0078*/ 	.dword	$str$25
	.align		8
        /*0080*/ 	.dword	$str$26
	.align		8
        /*0088*/ 	.dword	$str$27
	.align		8
        /*0090*/ 	.dword	$str$28


//--------------------- .text._ZN7cutlass13device_kernelINS_4gemm6kernel13GemmUniversalIN4cute5tupleIJiiiiEEENS1_10collective13CollectiveMmaINS1_35MainloopSm100TmaUmmaWarpSpecializedILi3ELi2ELi2ENS5_IJNS4_1CILi1EEESB_SB_EEEEENS5_IJNSA_ILi128EEENSA_ILi256EEESE_EEENS_12float_e5m2_tENS5_IJlSB_lEEESH_SI_NS4_8TiledMMAINS4_8MMA_AtomIJNS4_10MMA_TraitsINS4_19SM100_MMA_F8F6F4_SSEJSH_SH_fSE_SF_NS4_17integral_constantINS4_4UMMA5MajorELSP_0EEESQ_NSN_INSO_7ScaleInELSR_0EEESS_EEEEEENS4_6LayoutISC_NS5_IJNSA_ILi0EEESW_SW_EEEEENS5_IJNS4_10UnderscoreESZ_SZ_EEEEENS4_13SM90_TMA_LOADENS4_14ComposedLayoutINS4_7SwizzleILi3ELi4ELi3EEENS4_18smem_ptr_flag_bitsILi8EEENSV_INS5_IJNSA_ILi8EEESE_EEENS5_IJSE_SB_EEEEEEEvNS4_8identityES12_S1C_vS1D_EENS_8epilogue10collective18CollectiveEpilogueINS1F_23Sm100TmaWarpSpecializedILi4ELi2ELi64ELb0ELb0EEEJSG_NS5_IJNSV_ISE_SB_EENSV_INSA_ILi64EEESB_EEEEESH_SI_SH_SI_NS1F_6fusion15FusionCallbacksIS1J_NS1O_17LinearCombinationISH_fSH_fLNS_15FloatRoundStyleE2EEESG_S1N_JEEENS4_5SM1004TMEM4LOAD26SM100_TMEM_LOAD_32dp32b64xES12_NS13_INS14_ILi2ELi4ELi3EEES17_NSV_INS5_IJS18_S1L_EEENS5_IJS1L_SB_EEEEEEENS4_39AutoVectorizingCopyWithAssumedAlignmentILi128EEENS4_14SM90_TMA_STOREES22_S24_S24_EEEvvEEEEvNT_6ParamsE --------------------------
	.section	.text._ZN7cutlass13device_kernelINS_4gemm6kernel13GemmUniversalIN4cute5tupleIJiiiiEEENS1_10collective13CollectiveMmaINS1_35MainloopSm100TmaUmmaWarpSpecializedILi3ELi2ELi2ENS5_IJNS4_1CILi1EEESB_SB_EEEEENS5_IJNSA_ILi128EEENSA_ILi256EEESE_EEENS_12float_e5m2_tENS5_IJlSB_lEEESH_SI_NS4_8TiledMMAINS4_8MMA_AtomIJNS4_10MMA_TraitsINS4_19SM100_MMA_F8F6F4_SSEJSH_SH_fSE_SF_NS4_17integral_constantINS4_4UMMA5MajorELSP_0EEESQ_NSN_INSO_7ScaleInELSR_0EEESS_EEEEEENS4_6LayoutISC_NS5_IJNSA_ILi0EEESW_SW_EEEEENS5_IJNS4_10UnderscoreESZ_SZ_EEEEENS4_13SM90_TMA_LOADENS4_14ComposedLayoutINS4_7SwizzleILi3ELi4ELi3EEENS4_18smem_ptr_flag_bitsILi8EEENSV_INS5_IJNSA_ILi8EEESE_EEENS5_IJSE_SB_EEEEEEEvNS4_8identityES12_S1C_vS1D_EENS_8epilogue10collective18CollectiveEpilogueINS1F_23Sm100TmaWarpSpecializedILi4ELi2ELi64ELb0ELb0EEEJSG_NS5_IJNSV_ISE_SB_EENSV_INSA_ILi64EEESB_EEEEESH_SI_SH_SI_NS1F_6fusion15FusionCallbacksIS1J_NS1O_17LinearCombinationISH_fSH_fLNS_15FloatRoundStyleE2EEESG_S1N_JEEENS4_5SM1004TMEM4LOAD26SM100_TMEM_LOAD_32dp32b64xES12_NS13_INS14_ILi2ELi4ELi3EEES17_NSV_INS5_IJS18_S1L_EEENS5_IJS1L_SB_EEEEEEENS4_39AutoVectorizingCopyWithAssumedAlignmentILi128EEENS4_14SM90_TMA_STOREES22_S24_S24_EEEvvEEEEvNT_6ParamsE,"ax",@progbits
	.align	128
.text._ZN7cutlass13device_kernelINS_4gemm6kernel13GemmUniversalIN4cute5tupleIJiiiiEEENS1_10collective13CollectiveMmaINS1_35MainloopSm100TmaUmmaWarpSpecializedILi3ELi2ELi2ENS5_IJNS4_1CILi1EEESB_SB_EEEEENS5_IJNSA_ILi128EEENSA_ILi256EEESE_EEENS_12float_e5m2_tENS5_IJlSB_lEEESH_SI_NS4_8TiledMMAINS4_8MMA_AtomIJNS4_10MMA_TraitsINS4_19SM100_MMA_F8F6F4_SSEJSH_SH_fSE_SF_NS4_17integral_constantINS4_4UMMA5MajorELSP_0EEESQ_NSN_INSO_7ScaleInELSR_0EEESS_EEEEEENS4_6LayoutISC_NS5_IJNSA_ILi0EEESW_SW_EEEEENS5_IJNS4_10UnderscoreESZ_SZ_EEEEENS4_13SM90_TMA_LOADENS4_14ComposedLayoutINS4_7SwizzleILi3ELi4ELi3EEENS4_18smem_ptr_flag_bitsILi8EEENSV_INS5_IJNSA_ILi8EEESE_EEENS5_IJSE_SB_EEEEEEEvNS4_8identityES12_S1C_vS1D_EENS_8epilogue10collective18CollectiveEpilogueINS1F_23Sm100TmaWarpSpecializedILi4ELi2ELi64ELb0ELb0EEEJSG_NS5_IJNSV_ISE_SB_EENSV_INSA_ILi64EEESB_EEEEESH_SI_SH_SI_NS1F_6fusion15FusionCallbacksIS1J_NS1O_17LinearCombinationISH_fSH_fLNS_15FloatRoundStyleE2EEESG_S1N_JEEENS4_5SM1004TMEM4LOAD26SM100_TMEM_LOAD_32dp32b64xES12_NS13_INS14_ILi2ELi4ELi3EEES17_NSV_INS5_IJS18_S1L_EEENS5_IJS1L_SB_EEEEEEENS4_39AutoVectorizingCopyWithAssumedAlignmentILi128EEENS4_14SM90_TMA_STOREES22_S24_S24_EEEvvEEEEvNT_6ParamsE:
        .type           _ZN7cutlass13device_kernelINS_4gemm6kernel13GemmUniversalIN4cute5tupleIJiiiiEEENS1_10collective13CollectiveMmaINS1_35MainloopSm100TmaUmmaWarpSpecializedILi3ELi2ELi2ENS5_IJNS4_1CILi1EEESB_SB_EEEEENS5_IJNSA_ILi128EEENSA_ILi256EEESE_EEENS_12float_e5m2_tENS5_IJlSB_lEEESH_SI_NS4_8TiledMMAINS4_8MMA_AtomIJNS4_10MMA_TraitsINS4_19SM100_MMA_F8F6F4_SSEJSH_SH_fSE_SF_NS4_17integral_constantINS4_4UMMA5MajorELSP_0EEESQ_NSN_INSO_7ScaleInELSR_0EEESS_EEEEEENS4_6LayoutISC_NS5_IJNSA_ILi0EEESW_SW_EEEEENS5_IJNS4_10UnderscoreESZ_SZ_EEEEENS4_13SM90_TMA_LOADENS4_14ComposedLayoutINS4_7SwizzleILi3ELi4ELi3EEENS4_18smem_ptr_flag_bitsILi8EEENSV_INS5_IJNSA_ILi8EEESE_EEENS5_IJSE_SB_EEEEEEEvNS4_8identityES12_S1C_vS1D_EENS_8epilogue10collective18CollectiveEpilogueINS1F_23Sm100TmaWarpSpecializedILi4ELi2ELi64ELb0ELb0EEEJSG_NS5_IJNSV_ISE_SB_EENSV_INSA_ILi64EEESB_EEEEESH_SI_SH_SI_NS1F_6fusion15FusionCallbacksIS1J_NS1O_17LinearCombinationISH_fSH_fLNS_15FloatRoundStyleE2EEESG_S1N_JEEENS4_5SM1004TMEM4LOAD26SM100_TMEM_LOAD_32dp32b64xES12_NS13_INS14_ILi2ELi4ELi3EEES17_NSV_INS5_IJS18_S1L_EEENS5_IJS1L_SB_EEEEEEENS4_39AutoVectorizingCopyWithAssumedAlignmentILi128EEENS4_14SM90_TMA_STOREES22_S24_S24_EEEvvEEEEvNT_6ParamsE,@function
        .size           _ZN7cutlass13device_kernelINS_4gemm6kernel13GemmUniversalIN4cute5tupleIJiiiiEEENS1_10collective13CollectiveMmaINS1_35MainloopSm100TmaUmmaWarpSpecializedILi3ELi2ELi2ENS5_IJNS4_1CILi1EEESB_SB_EEEEENS5_IJNSA_ILi128EEENSA_ILi256EEESE_EEENS_12float_e5m2_tENS5_IJlSB_lEEESH_SI_NS4_8TiledMMAINS4_8MMA_AtomIJNS4_10MMA_TraitsINS4_19SM100_MMA_F8F6F4_SSEJSH_SH_fSE_SF_NS4_17integral_constantINS4_4UMMA5MajorELSP_0EEESQ_NSN_INSO_7ScaleInELSR_0EEESS_EEEEEENS4_6LayoutISC_NS5_IJNSA_ILi0EEESW_SW_EEEEENS5_IJNS4_10UnderscoreESZ_SZ_EEEEENS4_13SM90_TMA_LOADENS4_14ComposedLayoutINS4_7SwizzleILi3ELi4ELi3EEENS4_18smem_ptr_flag_bitsILi8EEENSV_INS5_IJNSA_ILi8EEESE_EEENS5_IJSE_SB_EEEEEEEvNS4_8identityES12_S1C_vS1D_EENS_8epilogue10collective18CollectiveEpilogueINS1F_23Sm100TmaWarpSpecializedILi4ELi2ELi64ELb0ELb0EEEJSG_NS5_IJNSV_ISE_SB_EENSV_INSA_ILi64EEESB_EEEEESH_SI_SH_SI_NS1F_6fusion15FusionCallbacksIS1J_NS1O_17LinearCombinationISH_fSH_fLNS_15FloatRoundStyleE2EEESG_S1N_JEEENS4_5SM1004TMEM4LOAD26SM100_TMEM_LOAD_32dp32b64xES12_NS13_INS14_ILi2ELi4ELi3EEES17_NSV_INS5_IJS18_S1L_EEENS5_IJS1L_SB_EEEEEEENS4_39AutoVectorizingCopyWithAssumedAlignmentILi128EEENS4_14SM90_TMA_STOREES22_S24_S24_EEEvvEEEEvNT_6ParamsE,(.L_x_164 - _ZN7cutlass13device_kernelINS_4gemm6kernel13GemmUniversalIN4cute5tupleIJiiiiEEENS1_10collective13CollectiveMmaINS1_35MainloopSm100TmaUmmaWarpSpecializedILi3ELi2ELi2ENS5_IJNS4_1CILi1EEESB_SB_EEEEENS5_IJNSA_ILi128EEENSA_ILi256EEESE_EEENS_12float_e5m2_tENS5_IJlSB_lEEESH_SI_NS4_8TiledMMAINS4_8MMA_AtomIJNS4_10MMA_TraitsINS4_19SM100_MMA_F8F6F4_SSEJSH_SH_fSE_SF_NS4_17integral_constantINS4_4UMMA5MajorELSP_0EEESQ_NSN_INSO_7ScaleInELSR_0EEESS_EEEEEENS4_6LayoutISC_NS5_IJNSA_ILi0EEESW_SW_EEEEENS5_IJNS4_10UnderscoreESZ_SZ_EEEEENS4_13SM90_TMA_LOADENS4_14ComposedLayoutINS4_7SwizzleILi3ELi4ELi3EEENS4_18smem_ptr_flag_bitsILi8EEENSV_INS5_IJNSA_ILi8EEESE_EEENS5_IJSE_SB_EEEEEEEvNS4_8identityES12_S1C_vS1D_EENS_8epilogue10collective18CollectiveEpilogueINS1F_23Sm100TmaWarpSpecializedILi4ELi2ELi64ELb0ELb0EEEJSG_NS5_IJNSV_ISE_SB_EENSV_INSA_ILi64EEESB_EEEEESH_SI_SH_SI_NS1F_6fusion15FusionCallbacksIS1J_NS1O_17LinearCombinationISH_fSH_fLNS_15FloatRoundStyleE2EEESG_S1N_JEEENS4_5SM1004TMEM4LOAD26SM100_TMEM_LOAD_32dp32b64xES12_NS13_INS14_ILi2ELi4ELi3EEES17_NSV_INS5_IJS18_S1L_EEENS5_IJS1L_SB_EEEEEEENS4_39AutoVectorizingCopyWithAssumedAlignmentILi128EEENS4_14SM90_TMA_STOREES22_S24_S24_EEEvvEEEEvNT_6ParamsE)
        .other          _ZN7cutlass13device_kernelINS_4gemm6kernel13GemmUniversalIN4cute5tupleIJiiiiEEENS1_10collective13CollectiveMmaINS1_35MainloopSm100TmaUmmaWarpSpecializedILi3ELi2ELi2ENS5_IJNS4_1CILi1EEESB_SB_EEEEENS5_IJNSA_ILi128EEENSA_ILi256EEESE_EEENS_12float_e5m2_tENS5_IJlSB_lEEESH_SI_NS4_8TiledMMAINS4_8MMA_AtomIJNS4_10MMA_TraitsINS4_19SM100_MMA_F8F6F4_SSEJSH_SH_fSE_SF_NS4_17integral_constantINS4_4UMMA5MajorELSP_0EEESQ_NSN_INSO_7ScaleInELSR_0EEESS_EEEEEENS4_6LayoutISC_NS5_IJNSA_ILi0EEESW_SW_EEEEENS5_IJNS4_10UnderscoreESZ_SZ_EEEEENS4_13SM90_TMA_LOADENS4_14ComposedLayoutINS4_7SwizzleILi3ELi4ELi3EEENS4_18smem_ptr_flag_bitsILi8EEENSV_INS5_IJNSA_ILi8EEESE_EEENS5_IJSE_SB_EEEEEEEvNS4_8identityES12_S1C_vS1D_EENS_8epilogue10collective18CollectiveEpilogueINS1F_23Sm100TmaWarpSpecializedILi4ELi2ELi64ELb0ELb0EEEJSG_NS5_IJNSV_ISE_SB_EENSV_INSA_ILi64EEESB_EEEEESH_SI_SH_SI_NS1F_6fusion15FusionCallbacksIS1J_NS1O_17LinearCombinationISH_fSH_fLNS_15FloatRoundStyleE2EEESG_S1N_JEEENS4_5SM1004TMEM4LOAD26SM100_TMEM_LOAD_32dp32b64xES12_NS13_INS14_ILi2ELi4ELi3EEES17_NSV_INS5_IJS18_S1L_EEENS5_IJS1L_SB_EEEEEEENS4_39AutoVectorizingCopyWithAssumedAlignmentILi128EEENS4_14SM90_TMA_STOREES22_S24_S24_EEEvvEEEEvNT_6ParamsE,@"STO_CUDA_ENTRY STV_DEFAULT"
_ZN7cutlass13device_kernelINS_4gemm6kernel13GemmUniversalIN4cute5tupleIJiiiiEEENS1_10collective13CollectiveMmaINS1_35MainloopSm100TmaUmmaWarpSpecializedILi3ELi2ELi2ENS5_IJNS4_1CILi1EEESB_SB_EEEEENS5_IJNSA_ILi128EEENSA_ILi256EEESE_EEENS_12float_e5m2_tENS5_IJlSB_lEEESH_SI_NS4_8TiledMMAINS4_8MMA_AtomIJNS4_10MMA_TraitsINS4_19SM100_MMA_F8F6F4_SSEJSH_SH_fSE_SF_NS4_17integral_constantINS4_4UMMA5MajorELSP_0EEESQ_NSN_INSO_7ScaleInELSR_0EEESS_EEEEEENS4_6LayoutISC_NS5_IJNSA_ILi0EEESW_SW_EEEEENS5_IJNS4_10UnderscoreESZ_SZ_EEEEENS4_13SM90_TMA_LOADENS4_14ComposedLayoutINS4_7SwizzleILi3ELi4ELi3EEENS4_18smem_ptr_flag_bitsILi8EEENSV_INS5_IJNSA_ILi8EEESE_EEENS5_IJSE_SB_EEEEEEEvNS4_8identityES12_S1C_vS1D_EENS_8epilogue10collective18CollectiveEpilogueINS1F_23Sm100TmaWarpSpecializedILi4ELi2ELi64ELb0ELb0EEEJSG_NS5_IJNSV_ISE_SB_EENSV_INSA_ILi64EEESB_EEEEESH_SI_SH_SI_NS1F_6fusion15FusionCallbacksIS1J_NS1O_17LinearCombinationISH_fSH_fLNS_15FloatRoundStyleE2EEESG_S1N_JEEENS4_5SM1004TMEM4LOAD26SM100_TMEM_LOAD_32dp32b64xES12_NS13_INS14_ILi2ELi4ELi3EEES17_NSV_INS5_IJS18_S1L_EEENS5_IJS1L_SB_EEEEEEENS4_39AutoVectorizingCopyWithAssumedAlignmentILi128EEENS4_14SM90_TMA_STOREES22_S24_S24_EEEvvEEEEvNT_6ParamsE:
[----:B------:R-:W1:Y:S01]  /*0000*/  LDC R1, c[0x0][0x37c] ;  /* 0x0000df00ff017b82 */ /* 0x000e620000000800 */
[----:B------:R-:W2:Y:S01]  /*0010*/  S2R R185, SR_TID.X ;  /* 0x0000000000b97919 */ /* 0x000ea20000002100 */
[----:B------:R-:W3:Y:S01]  /*0020*/  LDCU.64 UR4, c[0x0][0x890] ;  /* 0x00011200ff0477ac */ /* 0x000ee20008000a00 */
[----:B------:R-:W-:Y:S02]  /*0030*/  PRMT R171, RZ, 0x7610, R171 ;  /* 0x00007610ffab7816 */ /* 0x000fe400000000ab */
[----:B------:R-:W-:Y:S01]  /*0040*/  ELECT P5, URZ, PT ;  /* 0x0000000000ff782f */ /* 0x000fe200038a0000 */
[----:B------:R-:W4:Y:S01]  /*0050*/  LDCU.64 UR46, c[0x0][0x358] ;  /* 0x00006b00ff2e77ac */ /* 0x000f220008000a00 */
[----:B---3--:R-:W-:-:S04]  /*0060*/  UISETP.NE.U32.AND UP0, UPT, UR4, URZ, UPT ;  /* 0x000000ff0400728c */ /* 0x008fc8000bf05070 */
[----:B------:R-:W-:Y:S01]  /*0070*/  UISETP.NE.AND.EX UP0, UPT, UR5, URZ, UPT, UP0 ;  /* 0x000000ff0500728c */ /* 0x000fe2000bf05300 */
[----:B--2---:R-:W-:-:S05]  /*0080*/  SHF.R.U32.HI R173, RZ, 0x5, R185 ;  /* 0x00000005ffad7819 */ /* 0x004fca00000116b9 */
[----:B------:R-:W2:Y:S02]  /*0090*/  SHFL.IDX PT, R0, R173, RZ, 0x1f ;  /* 0x00001fffad007589 */ /* 0x000ea400000e0000 */
[----:B--2---:R-:W-:Y:S01]  /*00a0*/  R2UR UR8, R0 ;  /* 0x00000000000872ca */ /* 0x004fe200000e0000 */
[----:B-1--4-:R-:W-:-:S14]  /*00b0*/  BRA.U UP0, `(.L_x_0) ;  /* 0x00000001002c7547 */ /* 0x012fdc000b800000 */
[----:B------:R-:W1:Y:S02]  /*00c0*/  LDCU.64 UR6, c[0x0][0x888] ;  /* 0x00011100ff0677ac */ /* 0x000e640008000a00 */
[----:B-1----:R-:W-:-:S04]  /*00d0*/  UISETP.NE.U32.AND UP0, UPT, UR6, URZ, UPT ;  /* 0x000000ff0600728c */ /* 0x002fc8000bf05070 */
[----:B------:R-:W-:-:S09]  /*00e0*/  UISETP.NE.AND.EX UP0, UPT, UR7, URZ, UPT, UP0 ;  /* 0x000000ff0700728c */ /* 0x000fd2000bf05300 */
[----:B------:R-:W-:Y:S05]  /*00f0*/  BRA.U !UP0, `(.L_x_1) ;  /* 0x0000000108107547 */ /* 0x000fea000b800000 */
[----:B------:R-:W1:Y:S02]  /*0100*/  LDC.64 R2, c[0x0][0x888] ;  /* 0x00022200ff027b82 */ /* 0x000e640000000a00 */
[----:B-1----:R1:W5:Y:S01]  /*0110*/  LDG.E R81, desc[UR46][R2.64] ;  /* 0x0000002e02517981 */ /* 0x002362000c1e1900 */
[----:B------:R-:W-:Y:S01]  /*0120*/  HFMA2 R171, -RZ, RZ, 0, 5.9604644775390625e-08 ;  /* 0x00000001ffab7431 */ /* 0x000fe200000001ff */
[----:B------:R-:W-:Y:S05]  /*0130*/  BRA `(.L_x_0) ;  /* 0x00000000000c7947 */ /* 0x000fea0003800000 */
.L_x_1:
[----:B------:R-:W1:Y:S01]  /*0140*/  LDCU UR6, c[0x0][0x880] ;  /* 0x00011000ff0677ac */ /* 0x000e620008000800 */
[----:B------:R-:W-:Y:S01]  /*0150*/  HFMA2 R171, -RZ, RZ, 0, 5.9604644775390625e-08 ;  /* 0x00000001ffab7431 */ /* 0x000fe200000001ff */
[----:B-1----:R-:W-:-:S07]  /*0160*/  MOV R81, UR6 ;  /* 0x0000000600517c02 */ /* 0x002fce0008000f00 */
.L_x_0:
[----:B------:R-:W2:Y:S02]  /*0170*/  LDCU.64 UR6, c[0x0][0x8b0] ;  /* 0x00011600ff0677ac */ /* 0x000ea40008000a00 */
[----:B--2---:R-:W-:-:S04]  /*0180*/  UISETP.NE.U32.AND UP0, UPT, UR6, URZ, UPT ;  /* 0x000000ff0600728c */ /* 0x004fc8000bf05070 */
[----:B------:R-:W-:-:S09]  /*0190*/  UISETP.NE.AND.EX UP0, UPT, UR7, URZ, UPT, UP0 ;  /* 0x000000ff0700728c */ /* 0x000fd2000bf05300 */
[----:B------:R-:W-:Y:S05]  /*01a0*/  BRA.U UP0, `(.L_x_2) ;  /* 0x0000000100247547 */ /* 0x000fea000b800000 */
[----:B------:R-:W2:Y:S02]  /*01b0*/  LDCU.64 UR6, c[0x0][0x8a8] ;  /* 0x00011500ff0677ac */ /* 0x000ea40008000a00 */
[----:B--2---:R-:W-:-:S04]  /*01c0*/  UISETP.NE.U32.AND UP0, UPT, UR6, URZ, UPT ;  /* 0x000000ff0600728c */ /* 0x004fc8000bf05070 */
[----:B------:R-:W-:-:S09]  /*01d0*/  UISETP.NE.AND.EX UP0, UPT, UR7, URZ, UPT, UP0 ;  /* 0x000000ff0700728c */ /* 0x000fd2000bf05300 */
[----:B------:R-:W-:Y:S05]  /*01e0*/  BRA.U !UP0, `(.L_x_3) ;  /* 0x00000001080c7547 */ /* 0x000fea000b800000 */
[----:B------:R-:W2:Y:S02]  /*01f0*/  LDC.64 R78, c[0x0][0x8a8] ;  /* 0x00022a00ff4e7b82 */ /* 0x000ea40000000a00 */
[----:B--2---:R2:W5:Y:S01]  /*0200*/  LDG.E R78, desc[UR46][R78.64] ;  /* 0x0000002e4e4e7981 */ /* 0x004562000c1e1900 */
[----:B------:R-:W-:Y:S05]  /*0210*/  BRA `(.L_x_2) ;  /* 0x0000000000087947 */ /* 0x000fea0003800000 */
.L_x_3:
[----:B------:R-:W2:Y:S02]  /*0220*/  LDCU UR6, c[0x0][0x8a0] ;  /* 0x00011400ff0677ac */ /* 0x000ea40008000800 */
[----:B--2---:R-:W-:Y:S02]  /*0230*/  MOV R78, UR6 ;  /* 0x00000006004e7c02 */ /* 0x004fe40008000f00 */
.L_x_2:
[----:B------:R-:W-:Y:S01]  /*0240*/  IMAD.U32 R0, RZ, RZ, UR8 ;  /* 0x00000008ff007e24 */ /* 0x000fe2000f8e00ff */
[----:B------:R-:W-:Y:S04]  /*0250*/  BSSY.RECONVERGENT B0, `(.L_x_4) ;  /* 0x000000c000007945 */ /* 0x000fe80003800200 */
[C---:B------:R-:W-:Y:S02]  /*0260*/  ISETP.NE.OR P1, PT, R0.reuse, 0x1, !P5 ;  /* 0x000000010000780c */ /* 0x040fe40006f25670 */
[----:B------:R-:W-:-:S11]  /*0270*/  ISETP.NE.OR P0, PT, R0, 0x3, !P5 ;  /* 0x000000030000780c */ /* 0x000fd60006f05670 */
[----:B------:R-:W-:Y:S05]  /*0280*/  @P1 BRA `(.L_x_5) ;  /* 0x0000000000201947 */ /* 0x000fea0003800000 */
[----:B------:R-:W3:Y:S02]  /*0290*/  LDCU.64 UR6, c[0x0][0x348] ;  /* 0x00006900ff0677ac */ /* 0x000ee40008000a00 */
[----:B---3--:R-:W-:Y:S02]  /*02a0*/  UIADD3 UR10, UP1, UPT, UR6, 0x80, URZ ;  /* 0x00000080060a7890 */ /* 0x008fe4000ff3e0ff */
[----:B------:R-:W-:Y:S02]  /*02b0*/  UIADD3 UR6, UP0, UPT, UR6, 0x180, URZ ;  /* 0x0000018006067890 */ /* 0x000fe4000ff1e0ff */
[----:B------:R-:W-:Y:S02]  /*02c0*/  UIADD3.X UR11, UPT, UPT, URZ, UR7, URZ, UP1, !UPT ;  /* 0x00000007ff0b7290 */ /* 0x000fe40008ffe4ff */
[----:B------:R-:W-:-:S07]  /*02d0*/  UIADD3.X UR7, UPT, UPT, URZ, UR7, URZ, UP0, !UPT ;  /* 0x00000007ff077290 */ /* 0x000fce00087fe4ff */
[----:B------:R3:W-:Y:S02]  /*02e0*/  UTMACCTL.PF [UR10] ;  /* 0x000000000a0079b9 */ /* 0x0007e40008040000 */
[----:B------:R3:W-:Y:S02]  /*02f0*/  UTMACCTL.PF [UR6] ;  /* 0x00000000060079b9 */ /* 0x0007e40008040000 */
[----:B---3--:R-:W-:Y:S01]  /*0300*/  NOP ;  /* 0x0000000000007918 */ /* 0x008fe20000000000 */
.L_x_5:
[----:B------:R-:W-:Y:S05]  /*0310*/  BSYNC.RECONVERGENT B0 ;  /* 0x0000000000007941 */ /* 0x000fea0003800200 */
.L_x_4:
[----:B------:R-:W-:Y:S04]  /*0320*/  BSSY.RECONVERGENT B0, `(.L_x_6) ;  /* 0x000000a000007945 */ /* 0x000fe80003800200 */
        /* <DEDUP_REMOVED lines=9> */
.L_x_7:
[----:B------:R-:W-:Y:S05]  /*03c0*/  BSYNC.RECONVERGENT B0 ;  /* 0x0000000000007941 */ /* 0x000fea0003800200 */
.L_x_6:
[----:B------:R-:W3:Y:S01]  /*03d0*/  LDCU.64 UR6, c[0x0][0x888] ;  /* 0x00011100ff0677ac */ /* 0x000ee20008000a00 */
[----:B------:R-:W-:Y:S02]  /*03e0*/  UISETP.EQ.U32.AND UP1, UPT, UR4, URZ, UPT ;  /* 0x000000ff0400728c */ /* 0x000fe4000bf22070 */
[----:B------:R-:W-:Y:S02]  /*03f0*/  UPLOP3.LUT UP2, UPT, UPT, UPT, UPT, 0x80, 0x8 ;  /* 0x000000000008789c */ /* 0x000fe40003f4f070 */
[----:B---3--:R-:W-:-:S04]  /*0400*/  UISETP.NE.U32.AND UP0, UPT, UR6, URZ, UPT ;  /* 0x000000ff0600728c */ /* 0x008fc8000bf05070 */
[----:B------:R-:W-:-:S04]  /*0410*/  UISETP.NE.AND.EX UP0, UPT, UR7, URZ, UPT, UP0 ;  /* 0x000000ff0700728c */ /* 0x000fc8000bf05300 */
[----:B------:R-:W-:-:S04]  /*0420*/  UISETP.EQ.OR.EX UP3, UPT, UR5, URZ, !UP0, UP1 ;  /* 0x000000ff0500728c */ /* 0x000fc8000c762710 */
[----:B------:R-:W-:-:S05]  /*0430*/  UP2UR UR50, UPR, URZ, 0x8 ;  /* 0x00000008ff327883 */ /* 0x000fca0008000000 */
[----:B------:R-:W-:Y:S07]  /*0440*/  BRA.U !UP3, `(.L_x_8) ;  /* 0x000000010b207547 */ /* 0x000fee000b800000 */
[----:B------:R-:W-:Y:S01]  /*0450*/  UISETP.NE.U32.AND UP2, UPT, UR4, URZ, UPT ;  /* 0x000000ff0400728c */ /* 0x000fe2000bf45070 */
[----:B-----5:R-:W-:Y:S01]  /*0460*/  FSETP.NEU.AND P0, PT, R81, RZ, PT ;  /* 0x000000ff5100720b */ /* 0x020fe20003f0d000 */
[----:B------:R-:W-:Y:S02]  /*0470*/  USEL UR4, URZ, 0xffffffff, UP0 ;  /* 0xffffffffff047887 */ /* 0x000fe40008000000 */
[----:B------:R-:W-:-:S10]  /*0480*/  UISETP.NE.AND.EX UP2, UPT, UR5, URZ, UPT, UP2 ;  /* 0x000000ff0500728c */ /* 0x000fd4000bf45320 */
[----:B------:R-:W-:Y:S01]  /*0490*/  VOTEU.ANY UP1, P0 ;  /* 0x0000000000ff7886 */ /* 0x000fe20000020100 */
[----:B------:R-:W-:-:S04]  /*04a0*/  @!UP2 USEL UR4, URZ, 0xffffffff, UP1 ;  /* 0xffffffffff04a887 */ /* 0x000fc80008800000 */
[----:B------:R-:W-:-:S04]  /*04b0*/  ULOP3.LUT UR4, UR4, 0x1, URZ, 0xc0, !UPT ;  /* 0x0000000104047892 */ /* 0x000fc8000f8ec0ff */
[----:B------:R-:W-:-:S11]  /*04c0*/  UISETP.NE.U32.AND UP2, UPT, UR4, 0x1, UPT ;  /* 0x000000010400788c */ /* 0x000fd6000bf45070 */
.L_x_8:
[----:B-1----:R-:W1:Y:S01]  /*04d0*/  SHFL.IDX PT, R2, R173, RZ, 0x1f ;  /* 0x00001fffad027589 */ /* 0x002e6200000e0000 */
[----:B------:R-:W-:-:S04]  /*04e0*/  UISETP.NE.AND UP1, UPT, UR8, 0x2, UPT ;  /* 0x000000020800788c */ /* 0x000fc8000bf25270 */
[----:B------:R-:W-:Y:S01]  /*04f0*/  USEL UR6, URZ, 0x1, UP1 ;  /* 0x00000001ff067887 */ /* 0x000fe20008800000 */
[----:B-1----:R-:W-:-:S13]  /*0500*/  ISETP.NE.AND P0, PT, R2, RZ, PT ;  /* 0x000000ff0200720c */ /* 0x002fda0003f05270 */
[----:B------:R-:W-:Y:S05]  /*0510*/  @P0 BRA `(.L_x_9) ;  /* 0x0000000000400947 */ /* 0x000fea0003800000 */
[----:B------:R-:W1:Y:S01]  /*0520*/  S2UR UR5, SR_CgaCtaId ;  /* 0x00000000000579c3 */ /* 0x000e620000008800 */
[----:B------:R-:W-:Y:S01]  /*0530*/  UMOV UR7, 0x400 ;  /* 0x0000040000077882 */ /* 0x000fe20000000000 */
[----:B------:R-:W-:Y:S01]  /*0540*/  UMOV UR4, 0x1 ;  /* 0x0000000100047882 */ /* 0x000fe20000000000 */
[----:B------:R-:W-:Y:S01]  /*0550*/  ELECT P0, URZ, PT ;  /* 0x0000000000ff782f */ /* 0x000fe20003800000 */
[----:B------:R-:W-:-:S04]  /*0560*/  UIADD3 UR10, UPT, UPT, -UR4, 0x100000, URZ ;  /* 0x00100000040a7890 */ /* 0x000fc8000fffe1ff */
[----:B------:R-:W-:Y:S02]  /*0570*/  USHF.L.U32 UR11, UR10, 0xb, URZ ;  /* 0x0000000b0a0b7899 */ /* 0x000fe400080006ff */
[----:B------:R-:W-:Y:S02]  /*0580*/  USHF.L.U32 UR10, UR10, 0x1, URZ ;  /* 0x000000010a0a7899 */ /* 0x000fe400080006ff */
[----:B-1----:R-:W-:Y:S01]  /*0590*/  ULEA UR5, UR5, UR7, 0x18 ;  /* 0x0000000705057291 */ /* 0x002fe2000f8ec0ff */
[----:B------:R-:W1:Y:S11]  /*05a0*/  FENCE.VIEW.ASYNC.S ;  /* 0x00000000000073c6 */ /* 0x000e760000000000 */
[----:B-1----:R1:W3:Y:S01]  /*05b0*/  SYNCS.EXCH.64 URZ, [UR5], UR10 ;  /* 0x0000000a05ff75b2 */ /* 0x0022e20008000100 */
[----:B------:R1:W4:Y:S01]  /*05c0*/  SYNCS.EXCH.64 URZ, [UR5+0x18], UR10 ;  /* 0x0000180a05ff75b2 */ /* 0x0003220008000100 */
[----:B------:R1:W1:Y:S01]  /*05d0*/  SYNCS.EXCH.64 URZ, [UR5+0x8], UR10 ;  /* 0x0000080a05ff75b2 */ /* 0x0002620008000100 */
[----:B------:R1:W1:Y:S01]  /*05e0*/  SYNCS.EXCH.64 URZ, [UR5+0x20], UR10 ;  /* 0x0000200a05ff75b2 */ /* 0x0002620008000100 */
[----:B------:R1:W1:Y:S01]  /*05f0*/  SYNCS.EXCH.64 URZ, [UR5+0x10], UR10 ;  /* 0x0000100a05ff75b2 */ /* 0x0002620008000100 */
[----:B------:R1:W1:Y:S01]  /*0600*/  SYNCS.EXCH.64 URZ, [UR5+0x28], UR10 ;  /* 0x0000280a05ff75b2 */ /* 0x0002620008000100 */
[----:B------:R-:W-:Y:S01]  /*0610*/  NOP ;  /* 0x0000000000007918 */ /* 0x000fe20000000000 */
.L_x_9:
[----:B------:R-:W2:Y:S01]  /*0620*/  SHFL.IDX PT, R2, R173, RZ, 0x1f ;  /* 0x00001fffad027589 */ /* 0x000ea200000e0000 */
[----:B------:R-:W-:Y:S01]  /*0630*/  NOP ;  /* 0x0000000000007918 */ /* 0x000fe20000000000 */
[----:B--2---:R-:W-:-:S13]  /*0640*/  ISETP.NE.AND P0, PT, R2, 0x1, PT ;  /* 0x000000010200780c */ /* 0x004fda0003f05270 */
[----:B------:R-:W-:Y:S05]  /*0650*/  @P0 BRA `(.L_x_10) ;  /* 0x0000000000580947 */ /* 0x000fea0003800000 */
[----:B------:R-:W2:Y:S01]  /*0660*/  S2UR UR7, SR_CgaCtaId ;  /* 0x00000000000779c3 */ /* 0x000ea20000008800 */
[----:B------:R-:W-:Y:S01]  /*0670*/  UMOV UR9, 0x400 ;  /* 0x0000040000097882 */ /* 0x000fe20000000000 */
[----:B-1----:R-:W-:Y:S01]  /*0680*/  UMOV UR5, 0x20 ;  /* 0x0000002000057882 */ /* 0x002fe20000000000 */
[----:B------:R-:W-:Y:S01]  /*0690*/  UMOV UR4, 0x80 ;  /* 0x0000008000047882 */ /* 0x000fe20000000000 */
[----:B------:R-:W-:-:S04]  /*06a0*/  UIADD3 UR10, UPT, UPT, -UR5, 0x100000, URZ ;  /* 0x00100000050a7890 */ /* 0x000fc8000fffe1ff */
[----:B------:R-:W-:Y:S02]  /*06b0*/  USHF.L.U32 UR11, UR10, 0xb, URZ ;  /* 0x0000000b0a0b7899 */ /* 0x000fe400080006ff */
[----:B------:R-:W-:Y:S02]  /*06c0*/  USHF.L.U32 UR10, UR10, 0x1, URZ ;  /* 0x000000010a0a7899 */ /* 0x000fe400080006ff */
[----:B------:R-:W-:-:S04]  /*06d0*/  UIADD3 UR4, UPT, UPT, -UR4, 0x100000, URZ ;  /* 0x0010000004047890 */ /* 0x000fc8000fffe1ff */
[----:B------:R-:W-:Y:S02]  /*06e0*/  USHF.L.U32 UR5, UR4, 0xb, URZ ;  /* 0x0000000b04057899 */ /* 0x000fe400080006ff */
[----:B------:R-:W-:Y:S01]  /*06f0*/  USHF.L.U32 UR4, UR4, 0x1, URZ ;  /* 0x0000000104047899 */ /* 0x000fe200080006ff */
[----:B------:R-:W-:Y:S01]  /*0700*/  ELECT P0, URZ, PT ;  /* 0x0000000000ff782f */ /* 0x000fe20003800000 */
[----:B--2---:R-:W-:Y:S01]  /*0710*/  ULEA UR7, UR7, UR9, 0x18 ;  /* 0x0000000907077291 */ /* 0x004fe2000f8ec0ff */
[----:B------:R-:W1:Y:S11]  /*0720*/  FENCE.VIEW.ASYNC.S ;  /* 0x00000000000073c6 */ /* 0x000e760000000000 */
[----:B-1----:R2:W1:Y:S01]  /*0730*/  SYNCS.EXCH.64 URZ, [UR7+0x30], UR10 ;  /* 0x0000300a07ff75b2 */ /* 0x0024620008000100 */
[----:B------:R2:W1:Y:S01]  /*0740*/  SYNCS.EXCH.64 URZ, [UR7+0x50], UR4 ;  /* 0x0000500407ff75b2 */ /* 0x0004620008000100 */
[----:B------:R2:W1:Y:S01]  /*0750*/  SYNCS.EXCH.64 URZ, [UR7+0x38], UR10 ;  /* 0x0000380a07ff75b2 */ /* 0x0004620008000100 */
[----:B------:R2:W1:Y:S01]  /*0760*/  SYNCS.EXCH.64 URZ, [UR7+0x58], UR4 ;  /* 0x0000580407ff75b2 */ /* 0x0004620008000100 */
[----:B------:R2:W1:Y:S01]  /*0770*/  SYNCS.EXCH.64 URZ, [UR7+0x40], UR10 ;  /* 0x0000400a07ff75b2 */ /* 0x0004620008000100 */
[----:B------:R2:W1:Y:S01]  /*0780*/  SYNCS.EXCH.64 URZ, [UR7+0x60], UR4 ;  /* 0x0000600407ff75b2 */ /* 0x0004620008000100 */
[----:B------:R2:W1:Y:S01]  /*0790*/  SYNCS.EXCH.64 URZ, [UR7+0x48], UR10 ;  /* 0x0000480a07ff75b2 */ /* 0x0004620008000100 */
[----:B------:R2:W1:Y:S02]  /*07a0*/  SYNCS.EXCH.64 URZ, [UR7+0x68], UR4 ;  /* 0x0000680407ff75b2 */ /* 0x0004640008000100 */
[----:B--2---:R-:W-:Y:S01]  /*07b0*/  NOP ;  /* 0x0000000000007918 */ /* 0x004fe20000000000 */
.L_x_10:
[----:B------:R-:W2:Y:S01]  /*07c0*/  SHFL.IDX PT, R2, R173, RZ, 0x1f ;  /* 0x00001fffad027589 */ /* 0x000ea200000e0000 */
[----:B------:R-:W-:Y:S01]  /*07d0*/  NOP ;  /* 0x0000000000007918 */ /* 0x000fe20000000000 */
[----:B--2---:R-:W-:-:S13]  /*07e0*/  ISETP.NE.AND P0, PT, R2, 0x3, PT ;  /* 0x000000030200780c */ /* 0x004fda0003f05270 */
[----:B------:R-:W-:Y:S05]  /*07f0*/  @P0 BRA `(.L_x_11) ;  /* 0x0000000000300947 */ /* 0x000fea0003800000 */
[----:B-1----:R-:W1:Y:S01]  /*0800*/  S2UR UR5, SR_CgaCtaId ;  /* 0x00000000000579c3 */ /* 0x002e620000008800 */
        /* <DEDUP_REMOVED lines=8> */
[----:B-1----:R2:W1:Y:S01]  /*0890*/  SYNCS.EXCH.64 URZ, [UR5+0x70], UR10 ;  /* 0x0000700a05ff75b2 */ /* 0x0024620008000100 */
[----:B------:R2:W1:Y:S02]  /*08a0*/  SYNCS.EXCH.64 URZ, [UR5+0x78], UR10 ;  /* 0x0000780a05ff75b2 */ /* 0x0004640008000100 */
[----:B--2---:R-:W-:Y:S01]  /*08b0*/  NOP ;  /* 0x0000000000007918 */ /* 0x004fe20000000000 */
.L_x_11:
[----:B------:R-:W2:Y:S01]  /*08c0*/  SHFL.IDX PT, R2, R173, RZ, 0x1f ;  /* 0x00001fffad027589 */ /* 0x000ea200000e0000 */
[----:B------:R-:W-:Y:S01]  /*08d0*/  NOP ;  /* 0x0000000000007918 */ /* 0x000fe20000000000 */
[----:B--2---:R-:W-:-:S13]  /*08e0*/  ISETP.NE.AND P0, PT, R2, 0x4, PT ;  /* 0x000000040200780c */ /* 0x004fda0003f05270 */
[----:B------:R-:W-:Y:S05]  /*08f0*/  @P0 BRA `(.L_x_12) ;  /* 0x00000000004c0947 */ /* 0x000fea0003800000 */
[----:B-1----:R-:W1:Y:S01]  /*0900*/  S2UR UR5, SR_CgaCtaId ;  /* 0x00000000000579c3 */ /* 0x002e620000008800 */
[----:B------:R-:W-:Y:S01]  /*0910*/  UMOV UR9, 0x100 ;  /* 0x0000010000097882 */ /* 0x000fe20000000000 */
[----:B------:R-:W-:Y:S01]  /*0920*/  UMOV UR7, 0x400 ;  /* 0x0000040000077882 */ /* 0x000fe20000000000 */
[----:B------:R-:W-:Y:S01]  /*0930*/  USEL UR9, UR9, 0xe0, UP2 ;  /* 0x000000e009097887 */ /* 0x000fe20009000000 */
[----:B------:R-:W-:Y:S01]  /*0940*/  UMOV UR4, 0x1 ;  /* 0x0000000100047882 */ /* 0x000fe20000000000 */
[----:B------:R-:W-:Y:S01]  /*0950*/  ELECT P0, URZ, PT ;  /* 0x0000000000ff782f */ /* 0x000fe20003800000 */
[----:B------:R-:W-:-:S04]  /*0960*/  UIADD3 UR10, UPT, UPT, -UR4, 0x100000, URZ ;  /* 0x00100000040a7890 */ /* 0x000fc8000fffe1ff */
[----:B------:R-:W-:Y:S02]  /*0970*/  USHF.L.U32 UR11, UR10, 0xb, URZ ;  /* 0x0000000b0a0b7899 */ /* 0x000fe400080006ff */
[----:B------:R-:W-:Y:S02]  /*0980*/  USHF.L.U32 UR10, UR10, 0x1, URZ ;  /* 0x000000010a0a7899 */ /* 0x000fe400080006ff */
[----:B------:R-:W-:-:S04]  /*0990*/  UIADD3 UR12, UPT, UPT, -UR9, 0x100000, URZ ;  /* 0x00100000090c7890 */ /* 0x000fc8000fffe1ff */
[----:B------:R-:W-:Y:S02]  /*09a0*/  USHF.L.U32 UR13, UR12, 0xb, URZ ;  /* 0x0000000b0c0d7899 */ /* 0x000fe400080006ff */
[----:B------:R-:W-:Y:S02]  /*09b0*/  USHF.L.U32 UR12, UR12, 0x1, URZ ;  /* 0x000000010c0c7899 */ /* 0x000fe400080006ff */
[----:B-1----:R-:W-:Y:S01]  /*09c0*/  ULEA UR5, UR5, UR7, 0x18 ;  /* 0x0000000705057291 */ /* 0x002fe2000f8ec0ff */
[----:B------:R-:W1:Y:S11]  /*09d0*/  FENCE.VIEW.ASYNC.S ;  /* 0x00000000000073c6 */ /* 0x000e760000000000 */
[----:B-1----:R2:W1:Y:S01]  /*09e0*/  SYNCS.EXCH.64 URZ, [UR5+0x80], UR10 ;  /* 0x0000800a05ff75b2 */ /* 0x0024620008000100 */
[----:B------:R2:W1:Y:S01]  /*09f0*/  SYNCS.EXCH.64 URZ, [UR5+0x90], UR12 ;  /* 0x0000900c05ff75b2 */ /* 0x0004620008000100 */
[----:B------:R2:W1:Y:S01]  /*0a00*/  SYNCS.EXCH.64 URZ, [UR5+0x88], UR10 ;  /* 0x0000880a05ff75b2 */ /* 0x0004620008000100 */
[----:B------:R2:W1:Y:S02]  /*0a10*/  SYNCS.EXCH.64 URZ, [UR5+0x98], UR12 ;  /* 0x0000980c05ff75b2 */ /* 0x0004640008000100 */
[----:B--2---:R-:W-:Y:S01]  /*0a20*/  NOP ;  /* 0x0000000000007918 */ /* 0x004fe20000000000 */
.L_x_12:
        /* <DEDUP_REMOVED lines=20> */
[----:B------:R2:W1:Y:S02]  /*0b70*/  SYNCS.EXCH.64 URZ, [UR7+0xb8], UR4 ;  /* 0x0000b80407ff75b2 */ /* 0x0004640008000100 */
[----:B--2---:R-:W-:Y:S01]  /*0b80*/  NOP ;  /* 0x0000000000007918 */ /* 0x004fe20000000000 */
.L_x_13:
        /* <DEDUP_REMOVED lines=18> */
.L_x_14:
[----:B-1----:R-:W1:Y:S01]  /*0cb0*/  S2UR UR5, SR_CTAID.X ;  /* 0x00000000000579c3 */ /* 0x002e620000002500 */
[----:B------:R-:W-:-:S05]  /*0cc0*/  CS2R.32 R170, SR_CgaSize ;  /* 0x0000000000aa7805 */ /* 0x000fca0000008a00 */
[----:B------:R-:W-:-:S05]  /*0cd0*/  IMAD R170, R170, -0xa0, RZ ;  /* 0xffffff60aaaa7824 */ /* 0x000fca00078e02ff */
[----:B------:R-:W-:-:S14]  /*0ce0*/  R2UR UR9, R170 ;  /* 0x00000000aa0972ca */ /* 0x000fdc00000e0000 */
[----:B------:R-:W2:Y:S01]  /*0cf0*/  LDCU UR9, c[0x0][UR9+0x2b0] ;  /* 0x00005600090977ac */ /* 0x000ea20008000800 */
[----:B------:R-:W-:Y:S01]  /*0d00*/  NOP ;  /* 0x0000000000007918 */ /* 0x000fe20000000000 */
[----:B------:R-:W-:-:S05]  /*0d10*/  CS2R.32 R170, SR_CgaSize ;  /* 0x0000000000aa7805 */ /* 0x000fca0000008a00 */
[----:B------:R-:W-:-:S05]  /*0d20*/  IMAD R170, R170, -0xa0, RZ ;  /* 0xffffff60aaaa7824 */ /* 0x000fca00078e02ff */
[----:B------:R-:W-:-:S14]  /*0d30*/  R2UR UR7, R170 ;  /* 0x00000000aa0772ca */ /* 0x000fdc00000e0000 */
[----:B------:R-:W3:Y:S01]  /*0d40*/  LDCU UR7, c[0x0][UR7+0x2b4] ;  /* 0x00005680070777ac */ /* 0x000ee20008000800 */
[----:B------:R-:W4:Y:S08]  /*0d50*/  S2UR UR4, SR_CTAID.Y ;  /* 0x00000000000479c3 */ /* 0x000f300000002600 */
[----:B------:R-:W3:Y:S01]  /*0d60*/  LDC R9, c[0x0][0xb24] ;  /* 0x0002c900ff097b82 */ /* 0x000ee20000000800 */
[----:B-1----:R-:W-:-:S02]  /*0d70*/  I2FP.F32.U32 R5, UR5 ;  /* 0x0000000500057c45 */ /* 0x002fc40008201000 */
[----:B------:R-:W-:-:S05]  /*0d80*/  CS2R.32 R3, SR_CgaSize ;  /* 0x0000000000037805 */ /* 0x000fca0000008a00 */
[----:B------:R-:W-:-:S06]  /*0d90*/  IMAD R3, R3, -0xa0, RZ ;  /* 0xffffff6003037824 */ /* 0x000fcc00078e02ff */
[----:B------:R-:W1:Y:S01]  /*0da0*/  LDC R3, c[0x0][R3+0x2a0] ;  /* 0x0000a80003037b82 */ /* 0x000e620000000800 */
[----:B------:R-:W-:Y:S01]  /*0db0*/  MOV R21, UR5 ;  /* 0x0000000500157c02 */ /* 0x000fe20008000f00 */
[----:B--2---:R-:W-:Y:S01]  /*0dc0*/  FMUL R5, R5, UR9 ;  /* 0x0000000905057c20 */ /* 0x004fe20008400000 */
[----:B----4-:R-:W-:Y:S02]  /*0dd0*/  I2FP.F32.U32 R4, UR4 ;  /* 0x0000000400047c45 */ /* 0x010fe40008201000 */
[----:B------:R-:W-:-:S05]  /*0de0*/  CS2R.32 R2, SR_CgaSize ;  /* 0x0000000000027805 */ /* 0x000fca0000008a00 */
[----:B------:R-:W-:-:S06]  /*0df0*/  IMAD R2, R2, -0xa0, RZ ;  /* 0xffffff6002027824 */ /* 0x000fcc00078e02ff */
[----:B------:R-:W2:Y:S01]  /*0e00*/  LDC R2, c[0x0][R2+0x2a4] ;  /* 0x0000a90002027b82 */ /* 0x000ea20000000800 */
[----:B------:R-:W4:Y:S01]  /*0e10*/  F2I.U32.TRUNC.NTZ R170, R5 ;  /* 0x0000000500aa7305 */ /* 0x000f22000020f000 */
[----:B------:R-:W-:Y:S01]  /*0e20*/  MOV R20, UR4 ;  /* 0x0000000400147c02 */ /* 0x000fe20008000f00 */
[----:B---3--:R-:W-:-:S05]  /*0e30*/  FMUL R4, R4, UR7 ;  /* 0x0000000704047c20 */ /* 0x008fca0008400000 */
[----:B------:R-:W-:Y:S01]  /*0e40*/  BAR.SYNC.DEFER_BLOCKING 0x0 ;  /* 0x0000000000007b1d */ /* 0x000fe20000010000 */
[----:B------:R-:W-:-:S05]  /*0e50*/  ISETP.GE.AND P0, PT, R9, 0x1, PT ;  /* 0x000000010900780c */ /* 0x000fca0003f06270 */
[----:B------:R-:W3:Y:S02]  /*0e60*/  F2I.U32.TRUNC.NTZ R147, R4 ;  /* 0x0000000400937305 */ /* 0x000ee4000020f000 */
[----:B------:R-:W2:Y:S01]  /*0e70*/  S2UR UR36, SR_CTAID.Z ;  /* 0x00000000002479c3 */ /* 0x000ea20000002700 */
[----:B----4-:R-:W-:-:S05]  /*0e80*/  IADD3 R170, PT, PT, -R170, RZ, RZ ;  /* 0x000000ffaaaa7210 */ /* 0x010fca0007ffe1ff */
[----:B-1----:R-:W-:Y:S01]  /*0e90*/  IMAD R170, R3, R170, UR5 ;  /* 0x0000000503aa7e24 */ /* 0x002fe2000f8e02aa */
[----:B---3--:R-:W-:-:S05]  /*0ea0*/  IADD3 R147, PT, PT, -R147, RZ, RZ ;  /* 0x000000ff93937210 */ /* 0x008fca0007ffe1ff */
[----:B--2---:R-:W-:Y:S01]  /*0eb0*/  IMAD R147, R2, R147, UR4 ;  /* 0x0000000402937e24 */ /* 0x004fe2000f8e0293 */
[----:B------:R-:W-:Y:S06]  /*0ec0*/  @!P0 BRA `(.L_x_15) ;  /* 0x0000000000b88947 */ /* 0x000fec0003800000 */
[----:B------:R-:W1:Y:S01]  /*0ed0*/  LDC.64 R4, c[0x0][0xb18] ;  /* 0x0002c600ff047b82 */ /* 0x000e620000000a00 */
[----:B------:R-:W-:-:S07]  /*0ee0*/  ISETP.NE.AND P0, PT, R9, 0x1, PT ;  /* 0x000000010900780c */ /* 0x000fce0003f05270 */
[----:B------:R-:W2:Y:S08]  /*0ef0*/  LDC R10, c[0x0][0xb0c] ;  /* 0x0002c300ff0a7b82 */ /* 0x000eb00000000800 */
[----:B------:R-:W3:Y:S08]  /*0f00*/  LDC R11, c[0x0][0x370] ;  /* 0x0000dc00ff0b7b82 */ /* 0x000ef00000000800 */
[----:B------:R-:W4:Y:S01]  /*0f10*/  LDC R12, c[0x0][0x374] ;  /* 0x0000dd00ff0c7b82 */ /* 0x000f220000000800 */
[----:B-1----:R-:W-:-:S07]  /*0f20*/  ISETP.NE.AND P1, PT, R4, 0x1, PT ;  /* 0x000000010400780c */ /* 0x002fce0003f25270 */
[----:B------:R-:W3:Y:S01]  /*0f30*/  LDC.64 R6, c[0x0][0xb10] ;  /* 0x0002c400ff067b82 */ /* 0x000ee20000000a00 */
[----:B--2---:R-:W-:-:S07]  /*0f40*/  ISETP.NE.AND P2, PT, R10, 0x1, PT ;  /* 0x000000010a00780c */ /* 0x004fce0003f45270 */
[----:B------:R-:W1:Y:S08]  /*0f50*/  LDC R8, c[0x0][0xb20] ;  /* 0x0002c800ff087b82 */ /* 0x000e700000000800 */
[----:B------:R-:W2:Y:S01]  /*0f60*/  LDC.64 R2, c[0x0][0xb28] ;  /* 0x0002ca00ff027b82 */ /* 0x000ea20000000a00 */
[----:B----4-:R-:W-:-:S04]  /*0f70*/  IMAD.HI.U32 R13, R12, R5, RZ ;  /* 0x000000050c0d7227 */ /* 0x010fc800078e00ff */
[----:B------:R-:W-:-:S04]  /*0f80*/  IMAD.HI.U32 R5, R20, R5, RZ ;  /* 0x0000000514057227 */ /* 0x000fc800078e00ff */
[----:B---3--:R-:W-:-:S04]  /*0f90*/  IMAD.HI.U32 R14, R11, R6, RZ ;  /* 0x000000060b0e7227 */ /* 0x008fc800078e00ff */
[C---:B------:R-:W-:Y:S01]  /*0fa0*/  IMAD.HI.U32 R16, R21.reuse, R6, RZ ;  /* 0x0000000615107227 */ /* 0x040fe200078e00ff */
[-C--:B------:R-:W-:Y:S02]  /*0fb0*/  @P2 SHF.R.U32.HI R11, RZ, R7.reuse, R14 ;  /* 0x00000007ff0b2219 */ /* 0x080fe4000001160e */
[-C--:B-1----:R-:W-:Y:S02]  /*0fc0*/  @P1 SHF.R.U32.HI R12, RZ, R8.reuse, R13 ;  /* 0x00000008ff0c1219 */ /* 0x082fe4000001160d */
[----:B------:R-:W-:Y:S02]  /*0fd0*/  SHF.R.U32.HI R5, RZ, R8, R5 ;  /* 0x00000008ff057219 */ /* 0x000fe40000011605 */
[----:B------:R-:W-:Y:S02]  /*0fe0*/  SHF.R.U32.HI R16, RZ, R7, R16 ;  /* 0x00000007ff107219 */ /* 0x000fe40000011610 */
[----:B------:R-:W-:Y:S01]  /*0ff0*/  SEL R5, R20, R5, !P1 ;  /* 0x0000000514057207 */ /* 0x000fe20004800000 */
[----:B--2---:R-:W-:Y:S01]  /*1000*/  IMAD.HI.U32 R14, R12, R2, RZ ;  /* 0x000000020c0e7227 */ /* 0x004fe200078e00ff */
[----:B------:R-:W-:-:S02]  /*1010*/  SEL R7, R21, R16, !P2 ;  /* 0x0000001015077207 */ /* 0x000fc40005000000 */
[----:B------:R-:W-:Y:S01]  /*1020*/  IADD3 R13, PT, PT, -R5, RZ, RZ ;  /* 0x000000ff050d7210 */ /* 0x000fe20007ffe1ff */
[----:B------:R-:W-:Y:S01]  /*1030*/  IMAD.HI.U32 R6, R11, R2, RZ ;  /* 0x000000020b067227 */ /* 0x000fe200078e00ff */
[----:B------:R-:W-:-:S03]  /*1040*/  @P0 SHF.R.U32.HI R12, RZ, R3, R14 ;  /* 0x00000003ff0c0219 */ /* 0x000fc6000001160e */
[----:B------:R-:W-:Y:S01]  /*1050*/  IMAD R13, R4, R13, R20 ;  /* 0x0000000d040d7224 */ /* 0x000fe200078e0214 */
[----:B------:R-:W-:Y:S01]  /*1060*/  @P0 SHF.R.U32.HI R11, RZ, R3, R6 ;  /* 0x00000003ff0b0219 */ /* 0x000fe20000011606 */
[----:B------:R-:W-:-:S04]  /*1070*/  IMAD R12, R12, R9, RZ ;  /* 0x000000090c0c7224 */ /* 0x000fc800078e02ff */
[----:B------:R-:W-:Y:S01]  /*1080*/  IMAD R6, R11, R9, RZ ;  /* 0x000000090b067224 */ /* 0x000fe200078e02ff */
[----:B------:R-:W-:-:S04]  /*1090*/  ISETP.GE.AND P1, PT, R5, R12, PT ;  /* 0x0000000c0500720c */ /* 0x000fc80003f26270 */
[----:B------:R-:W-:Y:S01]  /*10a0*/  ISETP.GE.OR P1, PT, R7, R6, P1 ;  /* 0x000000060700720c */ /* 0x000fe20000f26670 */
[----:B------:R-:W-:-:S05]  /*10b0*/  IMAD.HI.U32 R6, R5, R2, RZ ;  /* 0x0000000205067227 */ /* 0x000fca00078e00ff */
[----:B------:R-:W-:-:S04]  /*10c0*/  SHF.R.U32.HI R6, RZ, R3, R6 ;  /* 0x00000003ff067219 */ /* 0x000fc80000011606 */
[----:B------:R-:W-:-:S03]  /*10d0*/  SEL R6, R5, R6, !P0 ;  /* 0x0000000605067207 */ /* 0x000fc60004000000 */
[----:B------:R-:W-:Y:S01]  /*10e0*/  @!P1 IMAD.HI.U32 R8, R7, R2, RZ ;  /* 0x0000000207089227 */ /* 0x000fe200078e00ff */
[----:B------:R-:W-:-:S04]  /*10f0*/  IADD3 R2, PT, PT, -R6, RZ, RZ ;  /* 0x000000ff06027210 */ /* 0x000fc80007ffe1ff */
[----:B------:R-:W-:Y:S01]  /*1100*/  @!P1 SHF.R.U32.HI R8, RZ, R3, R8 ;  /* 0x00000003ff089219 */ /* 0x000fe20000011608 */
[----:B------:R-:W-:-:S03]  /*1110*/  IMAD R2, R9, R2, R5 ;  /* 0x0000000209027224 */ /* 0x000fc600078e0205 */
[----:B------:R-:W-:-:S05]  /*1120*/  @!P1 SEL R3, R7, R8, !P0 ;  /* 0x0000000807039207 */ /* 0x000fca0004000000 */
[--C-:B------:R-:W-:Y:S02]  /*1130*/  @!P1 IMAD.IADD R6, R6, 0x1, -R3.reuse ;  /* 0x0000000106069824 */ /* 0x100fe400078e0a03 */
[----:B------:R-:W-:Y:S01]  /*1140*/  @!P1 IMAD R3, R2, R11, R3 ;  /* 0x0000000b02039224 */ /* 0x000fe200078e0203 */
[----:B------:R-:W-:Y:S01]  /*1150*/  IADD3 R2, PT, PT, -R7, RZ, RZ ;  /* 0x000000ff07027210 */ /* 0x000fe20007ffe1ff */
[----:B------:R-:W-:Y:S02]  /*1160*/  @!P1 IMAD R5, R6, R9, R7 ;  /* 0x0000000906059224 */ /* 0x000fe400078e0207 */
[----:B------:R-:W-:Y:S02]  /*1170*/  @!P1 IMAD.MOV.U32 R7, RZ, RZ, R3 ;  /* 0x000000ffff079224 */ /* 0x000fe400078e0003 */
[----:B------:R-:W-:Y:S02]  /*1180*/  IMAD R2, R10, R2, R21 ;  /* 0x000000020a027224 */ /* 0x000fe400078e0215 */
[----:B------:R-:W-:-:S02]  /*1190*/  IMAD R20, R5, R4, R13 ;  /* 0x0000000405147224 */ /* 0x000fc400078e020d */
[----:B------:R-:W-:Y:S02]  /*11a0*/  IMAD R21, R7, R10, R2 ;  /* 0x0000000a07157224 */ /* 0x000fe400078e0202 */
.L_x_15:
[----:B------:R-:W1:Y:S01]  /*11b0*/  LDCU UR4, c[0x0][0xb30] ;  /* 0x00016600ff0477ac */ /* 0x000e620008000800 */
[----:B------:R-:W2:Y:S08]  /*11c0*/  S2UR UR37, SR_CgaCtaId ;  /* 0x00000000002579c3 */ /* 0x000eb00000008800 */
[----:B------:R-:W3:Y:S01]  /*11d0*/  LDC R72, c[0x0][0xb24] ;  /* 0x0002c900ff487b82 */ /* 0x000ee20000000800 */
[----:B-1----:R-:W-:-:S09]  /*11e0*/  UISETP.NE.AND UP1, UPT, UR4, 0x1, UPT ;  /* 0x000000010400788c */ /* 0x002fd2000bf25270 */
[----:B--2---:R-:W-:Y:S05]  /*11f0*/  BRA.U UP1, `(.L_x_16) ;  /* 0x0000000101407547 */ /* 0x004fea000b800000 */
[----:B------:R-:W1:Y:S08]  /*1200*/  LDC.64 R4, c[0x0][0xb10] ;  /* 0x0002c400ff047b82 */ /* 0x000e700000000a00 */
[----:B------:R-:W2:Y:S08]  /*1210*/  LDC.64 R2, c[0x0][0xb18] ;  /* 0x0002c600ff027b82 */ /* 0x000eb00000000a00 */
[----:B------:R-:W4:Y:S08]  /*1220*/  LDC R6, c[0x0][0xb20] ;  /* 0x0002c800ff067b82 */ /* 0x000f300000000800 */
[----:B------:R-:W3:Y:S01]  /*1230*/  LDC R8, c[0x0][0xb0c] ;  /* 0x0002c300ff087b82 */ /* 0x000ee20000000800 */
[----:B-1----:R-:W-:-:S05]  /*1240*/  IMAD.HI.U32 R4, R21, R4, RZ ;  /* 0x0000000415047227 */ /* 0x002fca00078e00ff */
[----:B------:R-:W-:Y:S01]  /*1250*/  SHF.R.U32.HI R4, RZ, R5, R4 ;  /* 0x00000005ff047219 */ /* 0x000fe20000011604 */
[----:B--2---:R-:W-:Y:S01]  /*1260*/  IMAD.HI.U32 R3, R20, R3, RZ ;  /* 0x0000000314037227 */ /* 0x004fe200078e00ff */
[----:B------:R-:W-:-:S04]  /*1270*/  ISETP.NE.AND P0, PT, R2, 0x1, PT ;  /* 0x000000010200780c */ /* 0x000fc80003f05270 */
[----:B----4-:R-:W-:-:S04]  /*1280*/  SHF.R.U32.HI R3, RZ, R6, R3 ;  /* 0x00000006ff037219 */ /* 0x010fc80000011603 */
[----:B------:R-:W-:Y:S02]  /*1290*/  SEL R3, R20, R3, !P0 ;  /* 0x0000000314037207 */ /* 0x000fe40004000000 */
[----:B---3--:R-:W-:-:S04]  /*12a0*/  ISETP.NE.AND P1, PT, R8, 0x1, PT ;  /* 0x000000010800780c */ /* 0x008fc80003f25270 */
[----:B------:R-:W-:-:S05]  /*12b0*/  SEL R4, R21, R4, !P1 ;  /* 0x0000000415047207 */ /* 0x000fca0004800000 */
[----:B------:R-:W-:Y:S02]  /*12c0*/  IMAD.IADD R5, R3, 0x1, -R4 ;  /* 0x0000000103057824 */ /* 0x000fe400078e0a04 */
[----:B------:R-:W-:Y:S02]  /*12d0*/  IMAD.IADD R3, R4, 0x1, -R3 ;  /* 0x0000000104037824 */ /* 0x000fe400078e0a03 */
[----:B------:R-:W-:Y:S02]  /*12e0*/  IMAD R21, R5, R8, R21 ;  /* 0x0000000805157224 */ /* 0x000fe400078e0215 */
[----:B------:R-:W-:-:S07]  /*12f0*/  IMAD R20, R3, R2, R20 ;  /* 0x0000000203147224 */ /* 0x000fce00078e0214 */
.L_x_16:
[----:B------:R-:W-:Y:S01]  /*1300*/  BAR.SYNC.DEFER_BLOCKING 0x0 ;  /* 0x0000000000007b1d */ /* 0x000fe20000010000 */
[----:B------:R-:W-:Y:S01]  /*1310*/  UISETP.NE.AND UP1, UPT, UR8, 0x2, UPT ;  /* 0x000000020800788c */ /* 0x000fe2000bf25270 */
[----:B------:R-:W-:Y:S02]  /*1320*/  ISETP.NE.OR P5, PT, R0, 0x2, !P5 ;  /* 0x000000020000780c */ /* 0x000fe40006fa5670 */
[----:B------:R-:W-:-:S06]  /*1330*/  LOP3.LUT R2, R185, 0x1f, RZ, 0xc0, !PT ;  /* 0x0000001fb9027812 */ /* 0x000fcc00078ec0ff */
[----:B------:R-:W-:Y:S05]  /*1340*/  BRA.U UP1, `(.L_x_17) ;  /* 0x0000001101387547 */ /* 0x000fea000b800000 */
[----:B------:R-:W1:Y:S01]  /*1350*/  LDCU UR13, c[0x0][0x38c] ;  /* 0x00007180ff0d77ac */ /* 0x000e620008000800 */
[----:B------:R-:W2:Y:S01]  /*1360*/  LDC R9, c[0x0][0x370] ;  /* 0x0000dc00ff097b82 */ /* 0x000ea20000000800 */
[----:B------:R-:W-:Y:S01]  /*1370*/  PLOP3.LUT P1, PT, PT, PT, UP2, 0x80, 0x8 ;  /* 0x000000000008781c */ /* 0x000fe20003f2f028 */
[----:B------:R-:W-:Y:S01]  /*1380*/  IMAD.MOV.U32 R15, RZ, RZ, 0x1 ;  /* 0x00000001ff0f7424 */ /* 0x000fe200078e00ff */
[----:B------:R-:W-:Y:S01]  /*1390*/  ISETP.EQ.OR P4, PT, R2, RZ, P5 ;  /* 0x000000ff0200720c */ /* 0x000fe20002f82670 */
[----:B------:R-:W-:Y:S01]  /*13a0*/  IMAD.MOV.U32 R14, RZ, RZ, RZ ;  /* 0x000000ffff0e7224 */ /* 0x000fe200078e00ff */
[----:B------:R-:W-:Y:S02]  /*13b0*/  PLOP3.LUT P1, PT, P1, PT, PT, 0x8, 0x80 ;  /* 0x000000000080781c */ /* 0x000fe40000f2e170 */
[----:B------:R-:W-:Y:S01]  /*13c0*/  CS2R R12, SRZ ;  /* 0x00000000000c7805 */ /* 0x000fe2000001ff00 */
[----:B------:R-:W-:Y:S01]  /*13d0*/  IMAD.MOV.U32 R10, RZ, RZ, 0x1 ;  /* 0x00000001ff0a7424 */ /* 0x000fe200078e00ff */
[----:B------:R-:W4:Y:S01]  /*13e0*/  LDC R0, c[0x0][0x374] ;  /* 0x0000dd00ff007b82 */ /* 0x000f220000000800 */
[----:B------:R-:W2:Y:S01]  /*13f0*/  LDCU.64 UR22, c[0x0][0x348] ;  /* 0x00006900ff1677ac */ /* 0x000ea20008000a00 */
[----:B------:R-:W-:Y:S01]  /*1400*/  UMOV UR6, URZ ;  /* 0x000000ff00067c82 */ /* 0x000fe20008000000 */
[----:B-1----:R-:W-:-:S04]  /*1410*/  UIADD3 UR5, UPT, UPT, UR13, 0x7f, URZ ;  /* 0x0000007f0d057890 */ /* 0x002fc8000fffe0ff */
[----:B------:R-:W-:-:S04]  /*1420*/  USHF.R.S32.HI UR4, URZ, 0x1f, UR5 ;  /* 0x0000001fff047899 */ /* 0x000fc80008011405 */
[----:B------:R-:W-:-:S04]  /*1430*/  ULEA.HI UR4, UR4, UR5, URZ, 0x7 ;  /* 0x0000000504047291 */ /* 0x000fc8000f8f38ff */
[----:B------:R-:W-:Y:S02]  /*1440*/  USHF.R.S32.HI UR15, URZ, 0x7, UR4 ;  /* 0x00000007ff0f7899 */ /* 0x000fe40008011404 */
[----:B------:R-:W-:Y:S02]  /*1450*/  UIADD3 UR4, UPT, UPT, UR13, -0x1, URZ ;  /* 0xffffffff0d047890 */ /* 0x000fe4000fffe0ff */
[----:B------:R-:W-:Y:S02]  /*1460*/  UISETP.LT.U32.AND UP0, UPT, UR15, 0x3, UPT ;  /* 0x000000030f00788c */ /* 0x000fe4000bf01070 */
[----:B------:R-:W-:Y:S02]  /*1470*/  UISETP.GE.U32.AND UP1, UPT, UR4, -0xff, UPT ;  /* 0xffffff010400788c */ /* 0x000fe4000bf26070 */
[----:B------:R-:W-:Y:S02]  /*1480*/  USEL UR14, UR15, 0x3, UP0 ;  /* 0x000000030f0e7887 */ /* 0x000fe40008000000 */
[----:B------:R-:W-:-:S02]  /*1490*/  UIADD3 UR13, UPT, UPT, UR13, 0xfe, URZ ;  /* 0x000000fe0d0d7890 */ /* 0x000fc4000fffe0ff */
[----:B------:R-:W-:Y:S02]  /*14a0*/  UIADD3 UR5, UPT, UPT, UR14, -0x1, URZ ;  /* 0xffffffff0e057890 */ /* 0x000fe4000fffe0ff */
[----:B------:R-:W-:-:S03]  /*14b0*/  UIADD3 UR7, UPT, UPT, UR15, -UR14, URZ ;  /* 0x8000000e0f077290 */ /* 0x000fc6000fffe0ff */
[----:B------:R-:W-:-:S04]  /*14c0*/  @UP1 UIADD3 UR5, UPT, UPT, UR14, URZ, URZ ;  /* 0x000000ff0e051290 */ /* 0x000fc8000fffe0ff */
[----:B--2---:R-:W-:-:S12]  /*14d0*/  UIADD3 UR5, UPT, UPT, UR5, 0x1, URZ ;  /* 0x0000000105057890 */ /* 0x004fd8000fffe0ff */
.L_x_35:
[----:B------:R-:W-:Y:S01]  /*14e0*/  UISETP.NE.AND UP0, UPT, UR37, URZ, UPT ;  /* 0x000000ff2500728c */ /* 0x000fe2000bf05270 */
[----:B------:R-:W1:Y:S08]  /*14f0*/  S2UR UR37, SR_CgaCtaId ;  /* 0x00000000002579c3 */ /* 0x000e700000008800 */
[----:B------:R-:W-:Y:S05]  /*1500*/  BRA.U UP0, `(.L_x_18) ;  /* 0x0000000100347547 */ /* 0x000fea000b800000 */
[----:B------:R-:W2:Y:S01]  /*1510*/  S2R R2, SR_CgaCtaId ;  /* 0x0000000000027919 */ /* 0x000ea20000008800 */
[----:B------:R-:W-:-:S04]  /*1520*/  MOV R3, 0x400 ;  /* 0x0000040000037802 */ /* 0x000fc80000000f00 */
[----:B--2---:R-:W-:Y:S02]  /*1530*/  LEA R3, R2, R3, 0x18 ;  /* 0x0000000302037211 */ /* 0x004fe400078ec0ff */
[----:B------:R-:W-:-:S03]  /*1540*/  SHF.L.U32 R2, R10, 0x1f, RZ ;  /* 0x0000001f0a027819 */ /* 0x000fc600000006ff */
[----:B------:R-:W-:-:S04]  /*1550*/  IMAD R3, R12, 0x8, R3 ;  /* 0x000000080c037824 */ /* 0x000fc800078e0203 */
[----:B------:R-:W2:Y:S02]  /*1560*/  SYNCS.PHASECHK.TRANS64.TRYWAIT P0, [R3+URZ+0xd0], R2 ;  /* 0x0000d002030075a7 */ /* 0x000ea400080011ff */
[----:B--2---:R-:W-:Y:S05]  /*1570*/  @!P0 BRA `(.L_x_19) ;  /* 0x0000009800688947 */ /* 0x004fea0003800000 */
.L_x_125:
[----:B------:R-:W-:Y:S01]  /*1580*/  VIADD R12, R12, 0x1 ;  /* 0x000000010c0c7836 */ /* 0x000fe20000000000 */
[----:B------:R2:W-:Y:S04]  /*1590*/  SYNCS.ARRIVE.TRANS64.A1T0 RZ, [R3+URZ+0xc0], RZ ;  /* 0x0000c0ff03ff79a7 */ /* 0x0005e800081000ff */
[----:B------:R-:W-:-:S04]  /*15a0*/  ISETP.NE.AND P0, PT, R12, 0x2, PT ;  /* 0x000000020c00780c */ /* 0x000fc80003f05270 */
[----:B------:R-:W-:Y:S02]  /*15b0*/  SEL R12, R12, RZ, P0 ;  /* 0x000000ff0c0c7207 */ /* 0x000fe40000000000 */
[----:B--2---:R-:W-:-:S04]  /*15c0*/  SEL R3, RZ, 0x1, P0 ;  /* 0x00000001ff037807 */ /* 0x004fc80000000000 */
[----:B------:R-:W-:-:S07]  /*15d0*/  LOP3.LUT R10, R10, R3, RZ, 0x3c, !PT ;  /* 0x000000030a0a7212 */ /* 0x000fce00078e3cff */
.L_x_18:
[----:B------:R-:W-:Y:S01]  /*15e0*/  UMOV UR4, 0x400 ;  /* 0x0000040000047882 */ /* 0x000fe20000000000 */
[----:B------:R-:W-:Y:S01]  /*15f0*/  SHF.L.U32 R2, R15, 0x1f, RZ ;  /* 0x0000001f0f027819 */ /* 0x000fe200000006ff */
[----:B-1----:R-:W-:Y:S01]  /*1600*/  ULEA UR4, UR37, UR4, 0x18 ;  /* 0x0000000425047291 */ /* 0x002fe2000f8ec0ff */
[----:B------:R-:W-:Y:S01]  /*1610*/  R2UR UR35, R21 ;  /* 0x00000000152372ca */ /* 0x000fe200000e0000 */
[----:B------:R-:W-:Y:S01]  /*1620*/  UISETP.GE.U32.AND UP0, UPT, UR13, 0xff, UPT ;  /* 0x000000ff0d00788c */ /* 0x000fe2000bf06070 */
[----:B------:R-:W-:Y:S01]  /*1630*/  R2UR UR11, R20 ;  /* 0x00000000140b72ca */ /* 0x000fe200000e0000 */
[----:B------:R-:W-:Y:S01]  /*1640*/  ULEA UR8, UR6, UR4, 0x3 ;  /* 0x0000000406087291 */ /* 0x000fe2000f8e18ff */
[----:B------:R-:W-:-:S08]  /*1650*/  UMOV UR24, URZ ;  /* 0x000000ff00187c82 */ /* 0x000fd00008000000 */
[----:B------:R1:W2:Y:S01]  /*1660*/  SYNCS.PHASECHK.TRANS64.TRYWAIT P0, [UR8+0x18], R2 ;  /* 0x00001802ff0075a7 */ /* 0x0002a20008001108 */
[----:B------:R-:W-:Y:S02]  /*1670*/  USHF.L.U32 UR35, UR35, 0x7, URZ ;  /* 0x0000000723237899 */ /* 0x000fe400080006ff */
[----:B------:R-:W-:Y:S01]  /*1680*/  USHF.L.U32 UR11, UR11, 0x8, URZ ;  /* 0x000000080b0b7899 */ /* 0x000fe200080006ff */
[----:B------:R-:W-:Y:S11]  /*1690*/  BRA.U !UP0, `(.L_x_20) ;  /* 0x0000000108a87547 */ /* 0x000ff6000b800000 */
[----:B------:R-:W-:Y:S01]  /*16a0*/  UMOV UR16, URZ ;  /* 0x000000ff00107c82 */ /* 0x000fe20008000000 */
[----:B------:R-:W-:-:S05]  /*16b0*/  UMOV UR17, UR6 ;  /* 0x0000000600117c82 */ /* 0x000fca0008000000 */
.L_x_25:
[----:B-1----:R-:W-:Y:S01]  /*16c0*/  ULEA UR33, UR17, UR4, 0x3 ;  /* 0x0000000411217291 */ /* 0x002fe2000f8e18ff */
[----:B--2---:R-:W-:Y:S01]  /*16d0*/  @!P5 MOV R3, 0xc000 ;  /* 0x0000c0000003d802 */ /* 0x004fe20000000f00 */
[----:B--2---:R-:W-:Y:S10]  /*16e0*/  @P0 BRA `(.L_x_21) ;  /* 0x00000000000c0947 */ /* 0x004ff40003800000 */
[----:B------:R-:W-:-:S04]  /*16f0*/  SHF.L.U32 R5, R15, 0x1f, RZ ;  /* 0x0000001f0f057819 */ /* 0x000fc800000006ff */
[----:B------:R-:W2:Y:S02]  /*1700*/  SYNCS.PHASECHK.TRANS64.TRYWAIT P0, [UR33+0x18], R5 ;  /* 0x00001805ff0075a7 */ /* 0x000ea40008001121 */
[----:B--2---:R-:W-:Y:S05]  /*1710*/  @!P0 BRA `(.L_x_22) ;  /* 0x0000009800148947 */ /* 0x004fea0003800000 */
.L_x_21:
[----:B------:R2:W-:Y:S01]  /*1720*/  @!P5 SYNCS.ARRIVE.TRANS64 RZ, [UR33], R3 ;  /* 0x00000003ffffd9a7 */ /* 0x0005e20008000021 */
[----:B------:R-:W-:Y:S04]  /*1730*/  BSSY.RECONVERGENT B0, `(.L_x_23) ;  /* 0x0000003000007945 */ /* 0x000fe80003800200 */
[----:B------:R-:W-:Y:S05]  /*1740*/  @P4 BRA `(.L_x_24) ;  /* 0x0000000000044947 */ /* 0x000fea0003800000 */
[----:B------:R-:W-:Y:S05]  /*1750*/  BPT.TRAP 0x1 ;  /* 0x000000040000795c */ /* 0x000fea0000300000 */
.L_x_24:
[----:B------:R-:W-:Y:S05]  /*1760*/  BSYNC.RECONVERGENT B0 ;  /* 0x0000000000007941 */ /* 0x000fea0003800200 */
.L_x_23:
[----:B------:R-:W-:Y:S02]  /*1770*/  UIADD3 UR6, UPT, UPT, UR17, 0x1, URZ ;  /* 0x0000000111067890 */ /* 0x000fe4000fffe0ff */
[----:B------:R-:W-:Y:S02]  /*1780*/  ULEA UR32, UR17, UR4, 0xe ;  /* 0x0000000411207291 */ /* 0x000fe4000f8e70ff */
[----:B------:R-:W-:Y:S02]  /*1790*/  UISETP.NE.AND UP0, UPT, UR6, 0x3, UPT ;  /* 0x000000030600788c */ /* 0x000fe4000bf05270 */
[----:B------:R-:W-:Y:S02]  /*17a0*/  UIADD3 UR26, UP1, UPT, UR22, 0x80, URZ ;  /* 0x00000080161a7890 */ /* 0x000fe4000ff3e0ff */
[----:B------:R-:W-:Y:S02]  /*17b0*/  USEL UR9, URZ, 0x1, UP0 ;  /* 0x00000001ff097887 */ /* 0x000fe40008000000 */
[----:B------:R-:W-:-:S02]  /*17c0*/  USEL UR6, UR6, URZ, UP0 ;  /* 0x000000ff06067287 */ /* 0x000fc40008000000 */
[----:B------:R-:W-:Y:S02]  /*17d0*/  UIADD3 UR20, UP0, UPT, UR22, 0x180, URZ ;  /* 0x0000018016147890 */ /* 0x000fe4000ff1e0ff */
[----:B------:R-:W-:Y:S01]  /*17e0*/  ULEA UR8, UR6, UR4, 0x3 ;  /* 0x0000000406087291 */ /* 0x000fe2000f8e18ff */
[----:B------:R-:W-:Y:S01]  /*17f0*/  LOP3.LUT R15, R15, UR9, RZ, 0x3c, !PT ;  /* 0x000000090f0f7c12 */ /* 0x000fe2000f8e3cff */
[----:B------:R-:W-:Y:S02]  /*1800*/  USHF.L.U32 UR34, UR16, 0x7, URZ ;  /* 0x0000000710227899 */ /* 0x000fe400080006ff */
[----:B------:R-:W-:Y:S01]  /*1810*/  UIADD3.X UR27, UPT, UPT, URZ, UR23, URZ, UP1, !UPT ;  /* 0x00000017ff1b7290 */ /* 0x000fe20008ffe4ff */
[----:B-1----:R-:W-:Y:S01]  /*1820*/  SHF.L.U32 R2, R15, 0x1f, RZ ;  /* 0x0000001f0f027819 */ /* 0x002fe200000006ff */
[----:B------:R-:W-:Y:S02]  /*1830*/  UIADD3 UR32, UPT, UPT, UR32, 0xc400, URZ ;  /* 0x0000c40020207890 */ /* 0x000fe4000fffe0ff */
[----:B------:R-:W-:Y:S01]  /*1840*/  UIADD3.X UR21, UPT, UPT, URZ, UR23, URZ, UP0, !UPT ;  /* 0x00000017ff157290 */ /* 0x000fe200087fe4ff */
[----:B------:R1:W1:Y:S01]  /*1850*/  SYNCS.PHASECHK.TRANS64.TRYWAIT P0, [UR8+0x18], R2 ;  /* 0x00001802ff0075a7 */ /* 0x0002620008001108 */
[----:B------:R-:W-:Y:S01]  /*1860*/  ULEA UR8, UR17, UR4, 0xf ;  /* 0x0000000411087291 */ /* 0x000fe2000f8e78ff */
[----:B------:R-:W-:Y:S01]  /*1870*/  UMOV UR18, 0x0 ;  /* 0x0000000000127882 */ /* 0x000fe20000000000 */
[----:B------:R-:W-:-:S02]  /*1880*/  UMOV UR19, 0x10000000 ;  /* 0x1000000000137882 */ /* 0x000fc40000000000 */
[----:B------:R-:W-:Y:S01]  /*1890*/  UIADD3 UR8, UPT, UPT, UR8, 0x18400, URZ ;  /* 0x0001840008087890 */ /* 0x000fe2000fffe0ff */
[----:B------:R1:W-:Y:S01]  /*18a0*/  UTMALDG.3D [UR32], [UR26], desc[UR18] ;  /* 0x000012201a0075b4 */ /* 0x0003e20008011000 */
[----:B------:R-:W-:Y:S01]  /*18b0*/  UMOV UR12, UR36 ;  /* 0x00000024000c7c82 */ /* 0x000fe20008000000 */
[----:B------:R-:W-:Y:S01]  /*18c0*/  UMOV UR9, UR33 ;  /* 0x0000002100097c82 */ /* 0x000fe20008000000 */
[----:B------:R-:W-:Y:S01]  /*18d0*/  UMOV UR10, UR34 ;  /* 0x00000022000a7c82 */ /* 0x000fe20008000000 */
[----:B------:R-:W-:Y:S01]  /*18e0*/  UIADD3 UR16, UPT, UPT, UR16, 0x1, URZ ;  /* 0x0000000110107890 */ /* 0x000fe2000fffe0ff */
[----:B------:R-:W-:Y:S01]  /*18f0*/  UMOV UR24, UR5 ;  /* 0x0000000500187c82 */ /* 0x000fe20008000000 */
[----:B------:R-:W-:Y:S02]  /*1900*/  UMOV UR17, UR6 ;  /* 0x0000000600117c82 */ /* 0x000fe40008000000 */
[----:B------:R1:W-:Y:S01]  /*1910*/  UTMALDG.3D [UR8], [UR20], desc[UR18] ;  /* 0x00001208140075b4 */ /* 0x0003e20008011000 */
[----:B------:R-:W-:-:S09]  /*1920*/  UISETP.NE.AND UP0, UPT, UR16, UR5, UPT ;  /* 0x000000051000728c */ /* 0x000fd2000bf05270 */
[----:B------:R-:W-:Y:S05]  /*1930*/  BRA.U UP0, `(.L_x_25) ;  /* 0xfffffffd00607547 */ /* 0x000fea000b83ffff */
.L_x_20:
[----:B-1----:R-:W-:Y:S01]  /*1940*/  ULEA UR8, UR6, UR4, 0x3 ;  /* 0x0000000406087291 */ /* 0x002fe2000f8e18ff */
[----:B------:R-:W-:Y:S01]  /*1950*/  SHF.L.U32 R2, R15, 0x1f, RZ ;  /* 0x0000001f0f027819 */ /* 0x000fe200000006ff */
[----:B------:R-:W-:Y:S01]  /*1960*/  @!P1 SYNCS.ARRIVE.TRANS64.A1T0 RZ, [UR4+0x78], RZ ;  /* 0x000078ffffff99a7 */ /* 0x000fe20008100004 */
[----:B------:R-:W-:-:S06]  /*1970*/  UISETP.GT.AND UP0, UPT, UR15, UR14, UPT ;  /* 0x0000000e0f00728c */ /* 0x000fcc000bf04270 */
[----:B--2---:R1:W2:Y:S03]  /*1980*/  SYNCS.PHASECHK.TRANS64.TRYWAIT P0, [UR8+0x18], R2 ;  /* 0x00001802ff0075a7 */ /* 0x0042a60008001108 */
[----:B------:R-:W-:Y:S05]  /*1990*/  BRA.U !UP0, `(.L_x_26) ;  /* 0x0000000108ac7547 */ /* 0x000fea000b800000 */
[----:B------:R-:W-:Y:S01]  /*19a0*/  UIADD3 UR21, UPT, UPT, UR7, UR24, URZ ;  /* 0x0000001807157290 */ /* 0x000fe2000fffe0ff */
[----:B------:R-:W-:-:S11]  /*19b0*/  UMOV UR25, UR6 ;  /* 0x0000000600197c82 */ /* 0x000fd60008000000 */
.L_x_31:
[----:B-1----:R-:W-:Y:S01]  /*19c0*/  ULEA UR17, UR25, UR4, 0x3 ;  /* 0x0000000419117291 */ /* 0x002fe2000f8e18ff */
[----:B--2---:R-:W-:Y:S01]  /*19d0*/  @!P5 MOV R3, 0xc000 ;  /* 0x0000c0000003d802 */ /* 0x004fe20000000f00 */
[----:B--2---:R-:W-:Y:S10]  /*19e0*/  @P0 BRA `(.L_x_27) ;  /* 0x00000000000c0947 */ /* 0x004ff40003800000 */
[----:B------:R-:W-:-:S04]  /*19f0*/  SHF.L.U32 R5, R15, 0x1f, RZ ;  /* 0x0000001f0f057819 */ /* 0x000fc800000006ff */
[----:B------:R-:W2:Y:S02]  /*1a00*/  SYNCS.PHASECHK.TRANS64.TRYWAIT P0, [UR17+0x18], R5 ;  /* 0x00001805ff0075a7 */ /* 0x000ea40008001111 */
[----:B--2---:R-:W-:Y:S05]  /*1a10*/  @!P0 BRA `(.L_x_28) ;  /* 0x00000094006c8947 */ /* 0x004fea0003800000 */
.L_x_27:
[----:B------:R2:W-:Y:S01]  /*1a20*/  @!P5 SYNCS.ARRIVE.TRANS64 RZ, [UR17], R3 ;  /* 0x00000003ffffd9a7 */ /* 0x0005e20008000011 */
[----:B------:R-:W-:Y:S04]  /*1a30*/  BSSY.RECONVERGENT B0, `(.L_x_29) ;  /* 0x0000003000007945 */ /* 0x000fe80003800200 */
[----:B------:R-:W-:Y:S05]  /*1a40*/  @P4 BRA `(.L_x_30) ;  /* 0x0000000000044947 */ /* 0x000fea0003800000 */
[----:B------:R-:W-:Y:S05]  /*1a50*/  BPT.TRAP 0x1 ;  /* 0x000000040000795c */ /* 0x000fea0000300000 */
.L_x_30:
[----:B------:R-:W-:Y:S05]  /*1a60*/  BSYNC.RECONVERGENT B0 ;  /* 0x0000000000007941 */ /* 0x000fea0003800200 */
.L_x_29:
        /* <DEDUP_REMOVED lines=10> */
[----:B------:R-:W-:Y:S01]  /*1b10*/  UIADD3 UR16, UPT, UPT, UR16, 0xc400, URZ ;  /* 0x0000c40010107890 */ /* 0x000fe2000fffe0ff */
[----:B-1----:R-:W-:Y:S01]  /*1b20*/  SHF.L.U32 R2, R15, 0x1f, RZ ;  /* 0x0000001f0f027819 */ /* 0x002fe200000006ff */
[----:B------:R-:W-:Y:S02]  /*1b30*/  UIADD3.X UR31, UPT, UPT, URZ, UR23, URZ, UP1, !UPT ;  /* 0x00000017ff1f7290 */ /* 0x000fe40008ffe4ff */
[----:B------:R-:W-:Y:S01]  /*1b40*/  UIADD3.X UR29, UPT, UPT, URZ, UR23, URZ, UP0, !UPT ;  /* 0x00000017ff1d7290 */ /* 0x000fe200087fe4ff */
[----:B------:R1:W1:Y:S01]  /*1b50*/  SYNCS.PHASECHK.TRANS64.TRYWAIT P0, [UR8+0x18], R2 ;  /* 0x00001802ff0075a7 */ /* 0x0002620008001108 */
[----:B------:R-:W-:Y:S01]  /*1b60*/  ULEA UR8, UR25, UR4, 0xf ;  /* 0x0000000419087291 */ /* 0x000fe2000f8e78ff */
[----:B------:R-:W-:Y:S01]  /*1b70*/  UMOV UR26, 0x0 ;  /* 0x00000000001a7882 */ /* 0x000fe20000000000 */
[----:B------:R-:W-:-:S02]  /*1b80*/  UMOV UR27, 0x10000000 ;  /* 0x10000000001b7882 */ /* 0x000fc40000000000 */
[----:B------:R-:W-:Y:S01]  /*1b90*/  UIADD3 UR8, UPT, UPT, UR8, 0x18400, URZ ;  /* 0x0001840008087890 */ /* 0x000fe2000fffe0ff */
[----:B------:R-:W-:Y:S01]  /*1ba0*/  UMOV UR19, UR35 ;  /* 0x0000002300137c82 */ /* 0x000fe20008000000 */
[----:B------:R-:W-:Y:S01]  /*1bb0*/  UMOV UR20, UR36 ;  /* 0x0000002400147c82 */ /* 0x000fe20008000000 */
[----:B------:R-:W-:Y:S01]  /*1bc0*/  UMOV UR12, UR36 ;  /* 0x00000024000c7c82 */ /* 0x000fe20008000000 */
[----:B------:R-:W-:Y:S01]  /*1bd0*/  UMOV UR9, UR17 ;  /* 0x0000001100097c82 */ /* 0x000fe20008000000 */
[----:B------:R-:W-:Y:S01]  /*1be0*/  UMOV UR10, UR18 ;  /* 0x00000012000a7c82 */ /* 0x000fe20008000000 */
[----:B------:R1:W-:Y:S01]  /*1bf0*/  UTMALDG.3D [UR16], [UR30], desc[UR26] ;  /* 0x00001a101e0075b4 */ /* 0x0003e20008011000 */
[----:B------:R-:W-:Y:S01]  /*1c00*/  UIADD3 UR24, UPT, UPT, UR24, 0x1, URZ ;  /* 0x0000000118187890 */ /* 0x000fe2000fffe0ff */
[----:B------:R-:W-:-:S03]  /*1c10*/  UMOV UR25, UR6 ;  /* 0x0000000600197c82 */ /* 0x000fc60008000000 */
[----:B------:R-:W-:Y:S01]  /*1c20*/  UISETP.NE.AND UP0, UPT, UR24, UR21, UPT ;  /* 0x000000151800728c */ /* 0x000fe2000bf05270 */
[----:B------:R1:W-:Y:S08]  /*1c30*/  UTMALDG.3D [UR8], [UR28], desc[UR26] ;  /* 0x00001a081c0075b4 */ /* 0x0003f00008011000 */
[----:B------:R-:W-:Y:S05]  /*1c40*/  BRA.U UP0, `(.L_x_31) ;  /* 0xfffffffd005c7547 */ /* 0x000fea000b83ffff */
.L_x_26:
[C---:B-1----:R-:W-:Y:S01]  /*1c50*/  LEA R2, R14.reuse, UR4, 0x3 ;  /* 0x000000040e027c11 */ /* 0x042fe2000f8e18ff */
[----:B------:R-:W-:Y:S01]  /*1c60*/  NOP ;  /* 0x0000000000007918 */ /* 0x000fe20000000000 */
[----:B--2---:R-:W-:Y:S02]  /*1c70*/  SHF.L.U32 R3, R13, 0x1f, RZ ;  /* 0x0000001f0d037819 */ /* 0x004fe400000006ff */
[----:B------:R-:W-:Y:S02]  /*1c80*/  LEA R4, R14, UR4, 0x4 ;  /* 0x000000040e047c11 */ /* 0x000fe4000f8e20ff */
[----:B------:R-:W1:Y:S02]  /*1c90*/  SYNCS.PHASECHK.TRANS64.TRYWAIT P0, [R2+URZ+0x80], R3 ;  /* 0x00008003020075a7 */ /* 0x000e6400080011ff */
[----:B-1----:R-:W-:Y:S05]  /*1ca0*/  @!P0 BRA `(.L_x_32) ;  /* 0x0000009000e08947 */ /* 0x002fea0003800000 */
.L_x_128:
[----:B------:R-:W2:Y:S01]  /*1cb0*/  LDS.128 R4, [R4+0xf0] ;  /* 0x0000f00004047984 */ /* 0x000ea20000000c00 */
[----:B---3--:R-:W-:Y:S01]  /*1cc0*/  ISETP.GE.AND P0, PT, R72, 0x1, PT ;  /* 0x000000014800780c */ /* 0x008fe20003f06270 */
[----:B-1----:R-:W-:Y:S01]  /*1cd0*/  VIADD R2, R2, 0x90 ;  /* 0x0000009002027836 */ /* 0x002fe20000000000 */
[----:B------:R-:W-:Y:S01]  /*1ce0*/  @!PT LDS RZ, [RZ] ;  /* 0x00000000fffff984 */ /* 0x000fe20000000800 */
[----:B------:R-:W-:Y:S01]  /*1cf0*/  @!PT LDS RZ, [RZ] ;  /* 0x00000000fffff984 */ /* 0x000fe20000000800 */
[----:B------:R-:W-:Y:S01]  /*1d00*/  @!PT LDS RZ, [RZ] ;  /* 0x00000000fffff984 */ /* 0x000fe20000000800 */
[----:B------:R-:W-:Y:S01]  /*1d10*/  @!PT LDS RZ, [RZ] ;  /* 0x00000000fffff984 */ /* 0x000fe20000000800 */
[----:B------:R1:W-:Y:S06]  /*1d20*/  MEMBAR.ALL.CTA ;  /* 0x0000000000007992 */ /* 0x0003ec0000008000 */
[----:B-1----:R-:W1:Y:S01]  /*1d30*/  FENCE.VIEW.ASYNC.S ;  /* 0x00000000000073c6 */ /* 0x002e620000000000 */
[----:B------:R-:W-:-:S04]  /*1d40*/  PRMT R2, RZ, 0x654, R2 ;  /* 0x00000654ff027816 */ /* 0x000fc80000000002 */
[----:B-1----:R1:W-:Y:S01]  /*1d50*/  SYNCS.ARRIVE.TRANS64.RED.A1T0 RZ, [R2+URZ], RZ ;  /* 0x000000ff02ff79a7 */ /* 0x0023e200081004ff */
[----:B--2---:R-:W-:-:S13]  /*1d60*/  LOP3.LUT P2, RZ, R6, 0x1, RZ, 0xc0, !PT ;  /* 0x0000000106ff7812 */ /* 0x004fda000784c0ff */
[----:B------:R-:W-:Y:S01]  /*1d70*/  @P2 SHF.R.U32.HI R3, RZ, 0x10, R5 ;  /* 0x00000010ff032819 */ /* 0x000fe20000011605 */
[----:B------:R-:W-:Y:S01]  /*1d80*/  VOTEU.ANY UP0, P2 ;  /* 0x0000000000ff7886 */ /* 0x000fe20001000100 */
[----:B------:R-:W-:Y:S02]  /*1d90*/  @P2 MOV R11, R4 ;  /* 0x00000004000b2202 */ /* 0x000fe40000000f00 */
[----:B------:R-:W-:Y:S02]  /*1da0*/  @P2 R2UR.BROADCAST UR8, R3 ;  /* 0x00000000030822ca */ /* 0x000fe400008e0000 */
[----:B------:R-:W-:-:S11]  /*1db0*/  @P2 LOP3.LUT R8, R5, 0xffff, RZ, 0xc0, !PT ;  /* 0x0000ffff05082812 */ /* 0x000fd600078ec0ff */
[----:B------:R-:W-:Y:S01]  /*1dc0*/  @UP0 UMOV UR36, UR8 ;  /* 0x0000000800240c82 */ /* 0x000fe20008000000 */
[----:B-1----:R-:W-:Y:S05]  /*1dd0*/  @!P0 BRA `(.L_x_33) ;  /* 0x0000000000b88947 */ /* 0x002fea0003800000 */
[----:B------:R-:W4:Y:S01]  /*1de0*/  LDC.64 R4, c[0x0][0xb18] ;  /* 0x0002c600ff047b82 */ /* 0x000f220000000a00 */
[----:B------:R-:W-:-:S07]  /*1df0*/  ISETP.NE.AND P3, PT, R72, 0x1, PT ;  /* 0x000000014800780c */ /* 0x000fce0003f65270 */
[----:B------:R-:W1:Y:S08]  /*1e00*/  LDC.64 R6, c[0x0][0xb10] ;  /* 0x0002c400ff067b82 */ /* 0x000e700000000a00 */
[----:B------:R-:W2:Y:S08]  /*1e10*/  LDC R16, c[0x0][0xb20] ;  /* 0x0002c800ff107b82 */ /* 0x000eb00000000800 */
[----:B------:R-:W3:Y:S01]  /*1e20*/  LDC R18, c[0x0][0xb0c] ;  /* 0x0002c300ff127b82 */ /* 0x000ee20000000800 */
[----:B----4-:R-:W-:Y:S01]  /*1e30*/  IMAD.HI.U32 R17, R0, R5, RZ ;  /* 0x0000000500117227 */ /* 0x010fe200078e00ff */
[----:B------:R-:W-:-:S03]  /*1e40*/  ISETP.NE.AND P0, PT, R4, 0x1, PT ;  /* 0x000000010400780c */ /* 0x000fc60003f05270 */
[----:B------:R-:W-:-:S03]  /*1e50*/  IMAD.HI.U32 R5, R8, R5, RZ ;  /* 0x0000000508057227 */ /* 0x000fc600078e00ff */
[----:B------:R-:W4:Y:S01]  /*1e60*/  LDC.64 R2, c[0x0][0xb28] ;  /* 0x0002ca00ff027b82 */ /* 0x000f220000000a00 */
[----:B-1----:R-:W-:-:S04]  /*1e70*/  IMAD.HI.U32 R20, R9, R6, RZ ;  /* 0x0000000609147227 */ /* 0x002fc800078e00ff */
[----:B------:R-:W-:Y:S01]  /*1e80*/  IMAD.HI.U32 R22, R11, R6, RZ ;  /* 0x000000060b167227 */ /* 0x000fe200078e00ff */
[----:B------:R-:W-:Y:S02]  /*1e90*/  SHF.R.U32.HI R20, RZ, R7, R20 ;  /* 0x00000007ff147219 */ /* 0x000fe40000011614 */
[-C--:B--2---:R-:W-:Y:S02]  /*1ea0*/  SHF.R.U32.HI R17, RZ, R16.reuse, R17 ;  /* 0x00000010ff117219 */ /* 0x084fe40000011611 */
[----:B------:R-:W-:Y:S02]  /*1eb0*/  SHF.R.U32.HI R5, RZ, R16, R5 ;  /* 0x00000010ff057219 */ /* 0x000fe40000011605 */
[----:B------:R-:W-:Y:S02]  /*1ec0*/  SEL R17, R0, R17, !P0 ;  /* 0x0000001100117207 */ /* 0x000fe40004000000 */
[----:B------:R-:W-:Y:S02]  /*1ed0*/  SHF.R.U32.HI R22, RZ, R7, R22 ;  /* 0x00000007ff167219 */ /* 0x000fe40000011616 */
[----:B---3--:R-:W-:-:S02]  /*1ee0*/  ISETP.NE.AND P1, PT, R18, 0x1, PT ;  /* 0x000000011200780c */ /* 0x008fc40003f25270 */
[----:B------:R-:W-:Y:S02]  /*1ef0*/  SEL R5, R8, R5, !P0 ;  /* 0x0000000508057207 */ /* 0x000fe40004000000 */
[----:B------:R-:W-:Y:S02]  /*1f00*/  SEL R19, R9, R20, !P1 ;  /* 0x0000001409137207 */ /* 0x000fe40004800000 */
[----:B------:R-:W-:Y:S01]  /*1f10*/  SEL R7, R11, R22, !P1 ;  /* 0x000000160b077207 */ /* 0x000fe20004800000 */
[----:B----4-:R-:W-:-:S04]  /*1f20*/  IMAD.HI.U32 R20, R17, R2, RZ ;  /* 0x0000000211147227 */ /* 0x010fc800078e00ff */
[----:B------:R-:W-:Y:S01]  /*1f30*/  IMAD.HI.U32 R6, R19, R2, RZ ;  /* 0x0000000213067227 */ /* 0x000fe200078e00ff */
[----:B------:R-:W-:-:S04]  /*1f40*/  @P3 SHF.R.U32.HI R17, RZ, R3, R20 ;  /* 0x00000003ff113219 */ /* 0x000fc80000011614 */
[----:B------:R-:W-:Y:S01]  /*1f50*/  @P3 SHF.R.U32.HI R19, RZ, R3, R6 ;  /* 0x00000003ff133219 */ /* 0x000fe20000011606 */
[----:B------:R-:W-:-:S04]  /*1f60*/  IMAD R17, R72, R17, RZ ;  /* 0x0000001148117224 */ /* 0x000fc800078e02ff */
[----:B------:R-:W-:Y:S01]  /*1f70*/  IMAD R6, R72, R19, RZ ;  /* 0x0000001348067224 */ /* 0x000fe200078e02ff */
[C---:B------:R-:W-:Y:S02]  /*1f80*/  ISETP.GE.AND P0, PT, R5.reuse, R17, PT ;  /* 0x000000110500720c */ /* 0x040fe40003f06270 */
[----:B------:R-:W-:Y:S02]  /*1f90*/  IADD3 R17, PT, PT, -R5, RZ, RZ ;  /* 0x000000ff05117210 */ /* 0x000fe40007ffe1ff */
[----:B------:R-:W-:Y:S01]  /*1fa0*/  ISETP.GE.OR P0, PT, R7, R6, P0 ;  /* 0x000000060700720c */ /* 0x000fe20000706670 */
[----:B------:R-:W-:-:S04]  /*1fb0*/  IMAD.HI.U32 R6, R5, R2, RZ ;  /* 0x0000000205067227 */ /* 0x000fc800078e00ff */
[----:B------:R-:W-:Y:S01]  /*1fc0*/  IMAD R8, R4, R17, R8 ;  /* 0x0000001104087224 */ /* 0x000fe200078e0208 */
[----:B------:R-:W-:-:S04]  /*1fd0*/  SHF.R.U32.HI R6, RZ, R3, R6 ;  /* 0x00000003ff067219 */ /* 0x000fc80000011606 */
[----:B------:R-:W-:-:S03]  /*1fe0*/  SEL R6, R5, R6, !P3 ;  /* 0x0000000605067207 */ /* 0x000fc60005800000 */
[----:B------:R-:W-:-:S04]  /*1ff0*/  @!P0 IMAD.HI.U32 R16, R7, R2, RZ ;  /* 0x0000000207108227 */ /* 0x000fc800078e00ff */
[----:B------:R-:W-:Y:S01]  /*2000*/  IMAD.MOV R2, RZ, RZ, -R6 ;  /* 0x000000ffff027224 */ /* 0x000fe200078e0a06 */
[----:B------:R-:W-:-:S03]  /*2010*/  @!P0 SHF.R.U32.HI R16, RZ, R3, R16 ;  /* 0x00000003ff108219 */ /* 0x000fc60000011610 */
[----:B------:R-:W-:Y:S01]  /*2020*/  IMAD R2, R72, R2, R5 ;  /* 0x0000000248027224 */ /* 0x000fe200078e0205 */
        /* <DEDUP_REMOVED lines=9> */
.L_x_33:
[----:B------:R-:W1:Y:S02]  /*20c0*/  LDCU UR8, c[0x0][0xb30] ;  /* 0x00016600ff0877ac */ /* 0x000e640008000800 */
[----:B-1----:R-:W-:-:S09]  /*20d0*/  UISETP.NE.AND UP0, UPT, UR8, 0x1, UPT ;  /* 0x000000010800788c */ /* 0x002fd2000bf05270 */
[----:B------:R-:W-:Y:S05]  /*20e0*/  BRA.U UP0, `(.L_x_34) ;  /* 0x0000000100407547 */ /* 0x000fea000b800000 */
[----:B------:R-:W1:Y:S08]  /*20f0*/  LDC.64 R4, c[0x0][0xb10] ;  /* 0x0002c400ff047b82 */ /* 0x000e700000000a00 */
[----:B------:R-:W2:Y:S08]  /*2100*/  LDC.64 R2, c[0x0][0xb18] ;  /* 0x0002c600ff027b82 */ /* 0x000eb00000000a00 */
[----:B------:R-:W3:Y:S08]  /*2110*/  LDC R6, c[0x0][0xb20] ;  /* 0x0002c800ff067b82 */ /* 0x000ef00000000800 */
[----:B------:R-:W4:Y:S01]  /*2120*/  LDC R16, c[0x0][0xb0c] ;  /* 0x0002c300ff107b82 */ /* 0x000f220000000800 */
[----:B-1----:R-:W-:-:S05]  /*2130*/  IMAD.HI.U32 R4, R11, R4, RZ ;  /* 0x000000040b047227 */ /* 0x002fca00078e00ff */
[----:B------:R-:W-:Y:S01]  /*2140*/  SHF.R.U32.HI R4, RZ, R5, R4 ;  /* 0x00000005ff047219 */ /* 0x000fe20000011604 */
[----:B--2---:R-:W-:Y:S01]  /*2150*/  IMAD.HI.U32 R3, R8, R3, RZ ;  /* 0x0000000308037227 */ /* 0x004fe200078e00ff */
[----:B------:R-:W-:-:S04]  /*2160*/  ISETP.NE.AND P0, PT, R2, 0x1, PT ;  /* 0x000000010200780c */ /* 0x000fc80003f05270 */
[----:B---3--:R-:W-:-:S04]  /*2170*/  SHF.R.U32.HI R3, RZ, R6, R3 ;  /* 0x00000006ff037219 */ /* 0x008fc80000011603 */
[----:B------:R-:W-:Y:S02]  /*2180*/  SEL R3, R8, R3, !P0 ;  /* 0x0000000308037207 */ /* 0x000fe40004000000 */
[----:B----4-:R-:W-:-:S04]  /*2190*/  ISETP.NE.AND P1, PT, R16, 0x1, PT ;  /* 0x000000011000780c */ /* 0x010fc80003f25270 */
[----:B------:R-:W-:-:S05]  /*21a0*/  SEL R4, R11, R4, !P1 ;  /* 0x000000040b047207 */ /* 0x000fca0004800000 */
[----:B------:R-:W-:Y:S02]  /*21b0*/  IMAD.IADD R5, R3, 0x1, -R4 ;  /* 0x0000000103057824 */ /* 0x000fe400078e0a04 */
[----:B------:R-:W-:Y:S02]  /*21c0*/  IMAD.IADD R3, R4, 0x1, -R3 ;  /* 0x0000000104037824 */ /* 0x000fe400078e0a03 */
[----:B------:R-:W-:Y:S02]  /*21d0*/  IMAD R11, R5, R16, R11 ;  /* 0x00000010050b7224 */ /* 0x000fe400078e020b */
[----:B------:R-:W-:-:S07]  /*21e0*/  IMAD R8, R3, R2, R8 ;  /* 0x0000000203087224 */ /* 0x000fce00078e0208 */
.L_x_34:
[----:B------:R-:W-:Y:S01]  /*21f0*/  VIADD R14, R14, 0x1 ;  /* 0x000000010e0e7836 */ /* 0x000fe20000000000 */
[----:B------:R-:W-:Y:S01]  /*2200*/  PLOP3.LUT P1, PT, PT, PT, PT, 0x80, 0x8 ;  /* 0x000000000008781c */ /* 0x000fe20003f2f070 */
[----:B------:R-:W-:Y:S02]  /*2210*/  IMAD.IADD R21, R11, 0x1, R170 ;  /* 0x000000010b157824 */ /* 0x000fe400078e02aa */
[----:B------:R-:W-:Y:S01]  /*2220*/  IMAD.IADD R20, R8, 0x1, R147 ;  /* 0x0000000108147824 */ /* 0x000fe200078e0293 */
[----:B------:R-:W-:-:S04]  /*2230*/  ISETP.NE.AND P0, PT, R14, 0x2, PT ;  /* 0x000000020e00780c */ /* 0x000fc80003f05270 */
[----:B------:R-:W-:Y:S02]  /*2240*/  SEL R2, RZ, 0x1, P0 ;  /* 0x00000001ff027807 */ /* 0x000fe40000000000 */
[----:B------:R-:W-:Y:S02]  /*2250*/  SEL R14, R14, RZ, P0 ;  /* 0x000000ff0e0e7207 */ /* 0x000fe40000000000 */
[----:B------:R-:W-:Y:S01]  /*2260*/  LOP3.LUT R13, R13, R2, RZ, 0x3c, !PT ;  /* 0x000000020d0d7212 */ /* 0x000fe200078e3cff */
[----:B------:R-:W-:Y:S06]  /*2270*/  @P2 BRA `(.L_x_35) ;  /* 0xfffffff000982947 */ /* 0x000fec000383ffff */
[----:B------:R-:W-:Y:S01]  /*2280*/  UIADD3 UR4, UPT, UPT, UR4, 0x18, URZ ;  /* 0x0000001804047890 */ /* 0x000fe2000fffe0ff */
[----:B------:R-:W-:-:S03]  /*2290*/  SHF.L.U32 R3, R15, 0x1f, RZ ;  /* 0x0000001f0f037819 */ /* 0x000fc600000006ff */
[----:B------:R-:W-:-:S09]  /*22a0*/  ULEA UR5, UR6, UR4, 0x3 ;  /* 0x0000000406057291 */ /* 0x000fd2000f8e18ff */
[----:B------:R-:W1:Y:S02]  /*22b0*/  SYNCS.PHASECHK.TRANS64.TRYWAIT P0, [UR5], R3 ;  /* 0x00000003ff0075a7 */ /* 0x000e640008001105 */
[----:B-1----:R-:W-:Y:S05]  /*22c0*/  @!P0 BRA `(.L_x_36) ;  /* 0x0000008c006c8947 */ /* 0x002fea0003800000 */
.L_x_130:
[----:B------:R-:W-:-:S04]  /*22d0*/  UIADD3 UR6, UPT, UPT, UR6, 0x1, URZ ;  /* 0x0000000106067890 */ /* 0x000fc8000fffe0ff */
[----:B------:R-:W-:-:S04]  /*22e0*/  UISETP.NE.AND UP0, UPT, UR6, 0x3, UPT ;  /* 0x000000030600788c */ /* 0x000fc8000bf05270 */
[----:B------:R-:W-:Y:S02]  /*22f0*/  USEL UR7, URZ, 0x1, UP0 ;  /* 0x00000001ff077887 */ /* 0x000fe40008000000 */
[----:B------:R-:W-:-:S04]  /*2300*/  USEL UR6, UR6, URZ, UP0 ;  /* 0x000000ff06067287 */ /* 0x000fc80008000000 */
[----:B------:R-:W-:Y:S01]  /*2310*/  ULEA UR5, UR6, UR4, 0x3 ;  /* 0x0000000406057291 */ /* 0x000fe2000f8e18ff */
[----:B------:R-:W-:-:S04]  /*2320*/  LOP3.LUT R15, R15, UR7, RZ, 0x3c, !PT ;  /* 0x000000070f0f7c12 */ /* 0x000fc8000f8e3cff */
[----:B-1----:R-:W-:-:S04]  /*2330*/  SHF.L.U32 R3, R15, 0x1f, RZ ;  /* 0x0000001f0f037819 */ /* 0x002fc800000006ff */
[----:B------:R-:W1:Y:S02]  /*2340*/  SYNCS.PHASECHK.TRANS64.TRYWAIT P0, [UR5], R3 ;  /* 0x00000003ff0075a7 */ /* 0x000e640008001105 */
[----:B-1----:R-:W-:Y:S05]  /*2350*/  @!P0 BRA `(.L_x_37) ;  /* 0x0000008c00608947 */ /* 0x002fea0003800000 */
.L_x_132:
[----:B------:R-:W-:-:S04]  /*2360*/  UIADD3 UR6, UPT, UPT, UR6, 0x1, URZ ;  /* 0x0000000106067890 */ /* 0x000fc8000fffe0ff */
[----:B------:R-:W-:-:S04]  /*2370*/  UISETP.NE.AND UP0, UPT, UR6, 0x3, UPT ;  /* 0x000000030600788c */ /* 0x000fc8000bf05270 */
[----:B------:R-:W-:Y:S02]  /*2380*/  USEL UR5, URZ, 0x1, UP0 ;  /* 0x00000001ff057887 */ /* 0x000fe40008000000 */
[----:B------:R-:W-:-:S04]  /*2390*/  USEL UR6, UR6, URZ, UP0 ;  /* 0x000000ff06067287 */ /* 0x000fc80008000000 */
[----:B------:R-:W-:Y:S01]  /*23a0*/  ULEA UR6, UR6, UR4, 0x3 ;  /* 0x0000000406067291 */ /* 0x000fe2000f8e18ff */
[----:B-1----:R-:W-:-:S04]  /*23b0*/  LOP3.LUT R3, R15, UR5, RZ, 0x3c, !PT ;  /* 0x000000050f037c12 */ /* 0x002fc8000f8e3cff */
[----:B------:R-:W-:Y:S01]  /*23c0*/  SHF.L.U32 R3, R3, 0x1f, RZ ;  /* 0x0000001f03037819 */ /* 0x000fe200000006ff */
[----:B----4-:R-:W-:-:S07]  /*23d0*/  IMAD.U32 R0, RZ, RZ, UR6 ;  /* 0x00000006ff007e24 */ /* 0x010fce000f8e00ff */
.L_x_38:
[----:B-1----:R1:W2:Y:S02]  /*23e0*/  SYNCS.PHASECHK.TRANS64.TRYWAIT P0, [R0+URZ], R3 ;  /* 0x00000003000075a7 */ /* 0x0022a400080011ff */
[----:B--2---:R-:W-:Y:S05]  /*23f0*/  @!P0 NANOSLEEP.SYNCS 0x989680 ;  /* 0x009896800000895d */ /* 0x004fea0003900000 */
[----:B------:R-:W2:Y:S02]  /*2400*/  @!P0 SYNCS.PHASECHK.TRANS64 P0, [R0+URZ], R3 ;  /* 0x00000003000085a7 */ /* 0x000ea400080010ff */
[----:B--2---:R-:W-:Y:S05]  /*2410*/  @P0 EXIT ;  /* 0x000000000000094d */ /* 0x004fea0003800000 */
[----:B------:R-:W-:Y:S05]  /*2420*/  BRA `(.L_x_38) ;  /* 0xfffffffc00ec7947 */ /* 0x000fea000383ffff */
.L_x_17:
[----:B------:R-:W-:-:S04]  /*2430*/  UISETP.NE.AND UP1, UPT, UR37, URZ, UPT ;  /* 0x000000ff2500728c */ /* 0x000fc8000bf25270 */
[----:B------:R-:W-:-:S09]  /*2440*/  UISETP.NE.OR UP1, UPT, UR8, 0x1, UP1 ;  /* 0x000000010800788c */ /* 0x000fd20008f25670 */
[----:B------:R-:W-:Y:S05]  /*2450*/  BRA.U UP1, `(.L_x_39) ;  /* 0x0000000501487547 */ /* 0x000fea000b800000 */
[----:B------:R-:W-:Y:S01]  /*2460*/  ISETP.NE.AND P2, PT, R2, RZ, PT ;  /* 0x000000ff0200720c */ /* 0x000fe20003f45270 */
[----:B------:R-:W-:Y:S01]  /*2470*/  IMAD.MOV.U32 R12, RZ, RZ, 0x1 ;  /* 0x00000001ff0c7424 */ /* 0x000fe200078e00ff */
[----:B------:R-:W-:Y:S02]  /*2480*/  CS2R R10, SRZ ;  /* 0x00000000000a7805 */ /* 0x000fe4000001ff00 */
[----:B------:R-:W-:Y:S01]  /*2490*/  CS2R R8, SRZ ;  /* 0x0000000000087805 */ /* 0x000fe2000001ff00 */
[----:B------:R-:W-:Y:S01]  /*24a0*/  UMOV UR4, 0x400 ;  /* 0x0000040000047882 */ /* 0x000fe20000000000 */
[----:B------:R-:W-:Y:S01]  /*24b0*/  UMOV UR6, URZ ;  /* 0x000000ff00067c82 */ /* 0x000fe20008000000 */
[----:B------:R-:W-:-:S12]  /*24c0*/  ULEA UR37, UR37, UR4, 0x18 ;  /* 0x0000000425257291 */ /* 0x000fd8000f8ec0ff */
.L_x_43:
[----:B------:R-:W-:Y:S02]  /*24d0*/  LEA R0, R8, UR37, 0x3 ;  /* 0x0000002508007c11 */ /* 0x000fe4000f8e18ff */
[----:B------:R-:W-:-:S03]  /*24e0*/  SHF.L.U32 R5, R9, 0x1f, RZ ;  /* 0x0000001f09057819 */ /* 0x000fc600000006ff */
[----:B------:R-:W-:Y:S01]  /*24f0*/  VIADD R4, R0, 0xd0 ;  /* 0x000000d000047836 */ /* 0x000fe20000000000 */
[----:B------:R-:W1:Y:S02]  /*2500*/  SYNCS.PHASECHK.TRANS64.TRYWAIT P0, [R0+URZ+0xc0], R5 ;  /* 0x0000c005000075a7 */ /* 0x000e6400080011ff */
[----:B-1----:R-:W-:Y:S05]  /*2510*/  @!P0 BRA `(.L_x_40) ;  /* 0x0000008c00088947 */ /* 0x002fea0003800000 */
.L_x_133:
[----:B------:R-:W-:Y:S01]  /*2520*/  ULEA UR5, UR6, UR37, 0x3 ;  /* 0x0000002506057291 */ /* 0x000fe2000f8e18ff */
[----:B------:R-:W-:Y:S02]  /*2530*/  PRMT R4, RZ, 0x654, R4 ;  /* 0x00000654ff047816 */ /* 0x000fe40000000004 */
[----:B-1----:R-:W-:Y:S01]  /*2540*/  SHF.L.U32 R5, R12, 0x1f, RZ ;  /* 0x0000001f0c057819 */ /* 0x002fe200000006ff */
[----:B------:R-:W-:Y:S01]  /*2550*/  UIADD3 UR4, UPT, UPT, UR5, 0x80, URZ ;  /* 0x0000008005047890 */ /* 0x000fe2000fffe0ff */
[----:B------:R1:W-:Y:S05]  /*2560*/  SYNCS.ARRIVE.TRANS64.RED.A1T0 RZ, [R4+URZ], RZ ;  /* 0x000000ff04ff79a7 */ /* 0x0003ea00081004ff */
[----:B------:R-:W-:Y:S01]  /*2570*/  IMAD.U32 R7, RZ, RZ, UR4 ;  /* 0x00000004ff077e24 */ /* 0x000fe2000f8e00ff */
[----:B------:R-:W2:Y:S04]  /*2580*/  SYNCS.PHASECHK.TRANS64.TRYWAIT P0, [UR5+0x90], R5 ;  /* 0x00009005ff0075a7 */ /* 0x000ea80008001105 */
[----:B------:R-:W-:Y:S01]  /*2590*/  PRMT R6, R2, 0x654, R7 ;  /* 0x0000065402067816 */ /* 0x000fe20000000007 */
[----:B-1----:R-:W-:Y:S01]  /*25a0*/  @!P2 IMAD.MOV.U32 R4, RZ, RZ, 0x10 ;  /* 0x00000010ff04a424 */ /* 0x002fe200078e00ff */
[----:B--2---:R-:W-:Y:S06]  /*25b0*/  @!P0 BRA `(.L_x_41) ;  /* 0x0000008800f48947 */ /* 0x004fec0003800000 */
.L_x_135:
[----:B------:R-:W-:Y:S01]  /*25c0*/  ULEA UR4, UR6, UR37, 0x4 ;  /* 0x0000002506047291 */ /* 0x000fe2000f8e20ff */
[----:B------:R-:W-:Y:S01]  /*25d0*/  SEL R3, R6, R3, !P2 ;  /* 0x0000000306037207 */ /* 0x000fe20005000000 */
[----:B------:R-:W-:Y:S01]  /*25e0*/  UIADD3 UR5, UPT, UPT, UR5, 0x80, URZ ;  /* 0x0000008005057890 */ /* 0x000fe2000fffe0ff */
[----:B-1----:R-:W-:Y:S01]  /*25f0*/  LEA R0, R11, UR37, 0x3 ;  /* 0x000000250b007c11 */ /* 0x002fe2000f8e18ff */
[----:B------:R-:W-:Y:S01]  /*2600*/  UIADD3 UR4, UPT, UPT, UR4, 0xf0, URZ ;  /* 0x000000f004047890 */ /* 0x000fe2000fffe0ff */
[----:B------:R-:W-:Y:S01]  /*2610*/  SHF.L.U32 R5, R10, 0x1f, RZ ;  /* 0x0000001f0a057819 */ /* 0x000fe200000006ff */
[----:B------:R1:W-:Y:S01]  /*2620*/  @!P2 SYNCS.ARRIVE.TRANS64.RED RZ, [R3+URZ], R4 ;  /* 0x0000000403ffa9a7 */ /* 0x0003e200080004ff */
[----:B------:R-:W-:Y:S01]  /*2630*/  UIADD3 UR6, UPT, UPT, UR6, 0x1, URZ ;  /* 0x0000000106067890 */ /* 0x000fe2000fffe0ff */
[----:B------:R-:W-:-:S03]  /*2640*/  VIADD R8, R8, 0x1 ;  /* 0x0000000108087836 */ /* 0x000fc60000000000 */
[----:B------:R-:W-:Y:S02]  /*2650*/  UISETP.NE.AND UP0, UPT, UR6, 0x2, UPT ;  /* 0x000000020600788c */ /* 0x000fe4000bf05270 */
[----:B------:R-:W-:Y:S06]  /*2660*/  UGETNEXTWORKID.BROADCAST [UR4], [UR5] ;  /* 0x00000000040073ca */ /* 0x000fec0008000100 */
[----:B------:R-:W-:Y:S01]  /*2670*/  USEL UR4, URZ, 0x1, UP0 ;  /* 0x00000001ff047887 */ /* 0x000fe20008000000 */
[----:B------:R-:W-:Y:S01]  /*2680*/  ISETP.NE.AND P0, PT, R8, 0x2, PT ;  /* 0x000000020800780c */ /* 0x000fe20003f05270 */
[----:B------:R-:W-:Y:S01]  /*2690*/  USEL UR6, UR6, URZ, UP0 ;  /* 0x000000ff06067287 */ /* 0x000fe20008000000 */
[----:B------:R-:W2:Y:S03]  /*26a0*/  SYNCS.PHASECHK.TRANS64.TRYWAIT P1, [R0+URZ+0x80], R5 ;  /* 0x00008005000075a7 */ /* 0x000ea600080211ff */
[----:B------:R-:W-:Y:S01]  /*26b0*/  LOP3.LUT R12, R12, UR4, RZ, 0x3c, !PT ;  /* 0x000000040c0c7c12 */ /* 0x000fe2000f8e3cff */
[----:B-12---:R-:W-:Y:S07]  /*26c0*/  @!P1 BRA `(.L_x_42) ;  /* 0x0000008800c89947 */ /* 0x006fee0003800000 */
.L_x_136:
[C---:B------:R-:W-:Y:S01]  /*26d0*/  LEA R4, R11.reuse, UR37, 0x4 ;  /* 0x000000250b047c11 */ /* 0x040fe2000f8e20ff */
[----:B-1----:R-:W-:Y:S01]  /*26e0*/  VIADD R0, R0, 0x90 ;  /* 0x0000009000007836 */ /* 0x002fe20000000000 */
[----:B------:R-:W-:Y:S01]  /*26f0*/  SEL R8, R8, RZ, P0 ;  /* 0x000000ff08087207 */ /* 0x000fe20000000000 */
[----:B------:R-:W-:-:S03]  /*2700*/  VIADD R11, R11, 0x1 ;  /* 0x000000010b0b7836 */ /* 0x000fc60000000000 */
[----:B------:R-:W1:Y:S01]  /*2710*/  LDS.128 R4, [R4+0xf0] ;  /* 0x0000f00004047984 */ /* 0x000e620000000c00 */
[----:B------:R-:W-:Y:S02]  /*2720*/  PRMT R0, RZ, 0x654, R0 ;  /* 0x00000654ff007816 */ /* 0x000fe40000000000 */
[C---:B------:R-:W-:Y:S01]  /*2730*/  ISETP.NE.AND P1, PT, R11.reuse, 0x2, PT ;  /* 0x000000020b00780c */ /* 0x040fe20003f25270 */
[----:B------:R-:W-:Y:S01]  /*2740*/  @!PT LDS RZ, [RZ] ;  /* 0x00000000fffff984 */ /* 0x000fe20000000800 */
[----:B------:R-:W-:Y:S01]  /*2750*/  @!PT LDS RZ, [RZ] ;  /* 0x00000000fffff984 */ /* 0x000fe20000000800 */
[----:B------:R-:W-:Y:S01]  /*2760*/  @!PT LDS RZ, [RZ] ;  /* 0x00000000fffff984 */ /* 0x000fe20000000800 */
[----:B------:R-:W-:Y:S01]  /*2770*/  @!PT LDS RZ, [RZ] ;  /* 0x00000000fffff984 */ /* 0x000fe20000000800 */
[----:B------:R2:W-:Y:S06]  /*2780*/  MEMBAR.ALL.CTA ;  /* 0x0000000000007992 */ /* 0x0005ec0000008000 */
[----:B--2---:R-:W2:Y:S01]  /*2790*/  FENCE.VIEW.ASYNC.S ;  /* 0x00000000000073c6 */ /* 0x004ea20000000000 */
[----:B------:R-:W-:Y:S01]  /*27a0*/  SEL R11, R11, RZ, P1 ;  /* 0x000000ff0b0b7207 */ /* 0x000fe20000800000 */
[----:B--2---:R2:W-:Y:S01]  /*27b0*/  SYNCS.ARRIVE.TRANS64.RED.A1T0 RZ, [R0+URZ], RZ ;  /* 0x000000ff00ff79a7 */ /* 0x0045e200081004ff */
[----:B-1----:R-:W-:-:S02]  /*27c0*/  LOP3.LUT P3, RZ, R6, 0x1, RZ, 0xc0, !PT ;  /* 0x0000000106ff7812 */ /* 0x002fc4000786c0ff */
[----:B------:R-:W-:-:S04]  /*27d0*/  SEL R5, RZ, 0x1, P1 ;  /* 0x00000001ff057807 */ /* 0x000fc80000800000 */
[----:B------:R-:W-:Y:S02]  /*27e0*/  LOP3.LUT R10, R10, R5, RZ, 0x3c, !PT ;  /* 0x000000050a0a7212 */ /* 0x000fe400078e3cff */
[----:B--2---:R-:W-:-:S04]  /*27f0*/  SEL R0, RZ, 0x1, P0 ;  /* 0x00000001ff007807 */ /* 0x004fc80000000000 */
[----:B------:R-:W-:Y:S01]  /*2800*/  LOP3.LUT R9, R9, R0, RZ, 0x3c, !PT ;  /* 0x0000000009097212 */ /* 0x000fe200078e3cff */
[----:B------:R-:W-:Y:S06]  /*2810*/  @P3 BRA `(.L_x_43) ;  /* 0xfffffffc002c3947 */ /* 0x000fec000383ffff */
[----:B------:R-:W-:Y:S01]  /*2820*/  ULEA UR5, UR6, UR37, 0x3 ;  /* 0x0000002506057291 */ /* 0x000fe2000f8e18ff */
[----:B------:R-:W-:-:S08]  /*2830*/  SHF.L.U32 R3, R12, 0x1f, RZ ;  /* 0x0000001f0c037819 */ /* 0x000fd000000006ff */
[----:B------:R-:W1:Y:S02]  /*2840*/  SYNCS.PHASECHK.TRANS64 P0, [UR5+0x90], R3 ;  /* 0x00009003ff0075a7 */ /* 0x000e640008001005 */
[----:B-1----:R-:W-:Y:S05]  /*2850*/  @P0 BRA `(.L_x_44) ;  /* 0x0000000000080947 */ /* 0x002fea0003800000 */
[----:B------:R-:W1:Y:S02]  /*2860*/  SYNCS.PHASECHK.TRANS64.TRYWAIT P0, [UR5+0x90], R3 ;  /* 0x00009003ff0075a7 */ /* 0x000e640008001105 */
[----:B-1----:R-:W-:Y:S05]  /*2870*/  @!P0 BRA `(.L_x_45) ;  /* 0x0000008800708947 */ /* 0x002fea0003800000 */
.L_x_44:
[----:B------:R-:W-:-:S04]  /*2880*/  UIADD3 UR4, UPT, UPT, UR6, 0x1, URZ ;  /* 0x0000000106047890 */ /* 0x000fc8000fffe0ff */
[----:B------:R-:W-:-:S04]  /*2890*/  UISETP.NE.AND UP0, UPT, UR4, 0x2, UPT ;  /* 0x000000020400788c */ /* 0x000fc8000bf05270 */
[----:B------:R-:W-:Y:S02]  /*28a0*/  USEL UR7, URZ, 0x1, UP0 ;  /* 0x00000001ff077887 */ /* 0x000fe40008000000 */
[----:B------:R-:W-:-:S04]  /*28b0*/  USEL UR4, UR4, URZ, UP0 ;  /* 0x000000ff04047287 */ /* 0x000fc80008000000 */
[----:B------:R-:W-:Y:S01]  /*28c0*/  ULEA UR4, UR4, UR37, 0x3 ;  /* 0x0000002504047291 */ /* 0x000fe2000f8e18ff */
[----:B-1----:R-:W-:-:S04]  /*28d0*/  LOP3.LUT R3, R12, UR7, RZ, 0x3c, !PT ;  /* 0x000000070c037c12 */ /* 0x002fc8000f8e3cff */
[----:B------:R-:W-:-:S04]  /*28e0*/  SHF.L.U32 R0, R3, 0x1f, RZ ;  /* 0x0000001f03007819 */ /* 0x000fc800000006ff */
[----:B------:R-:W1:Y:S02]  /*28f0*/  SYNCS.PHASECHK.TRANS64 P0, [UR4+0x90], R0 ;  /* 0x00009000ff0075a7 */ /* 0x000e640008001004 */
[----:B-1----:R-:W-:Y:S05]  /*2900*/  @P0 EXIT ;  /* 0x000000000000094d */ /* 0x002fea0003800000 */
[----:B------:R-:W-:Y:S02]  /*2910*/  SHF.L.U32 R3, R3, 0x1f, RZ ;  /* 0x0000001f03037819 */ /* 0x000fe400000006ff */
[----:B------:R-:W-:-:S07]  /*2920*/  MOV R0, UR4 ;  /* 0x0000000400007c02 */ /* 0x000fce0008000f00 */
.L_x_46:
[----:B-1----:R1:W2:Y:S02]  /*2930*/  SYNCS.PHASECHK.TRANS64.TRYWAIT P0, [R0+URZ+0x90], R3 ;  /* 0x00009003000075a7 */ /* 0x0022a400080011ff */
[----:B--2---:R-:W-:Y:S05]  /*2940*/  @!P0 NANOSLEEP.SYNCS 0x989680 ;  /* 0x009896800000895d */ /* 0x004fea0003900000 */
[----:B------:R-:W2:Y:S02]  /*2950*/  @!P0 SYNCS.PHASECHK.TRANS64 P0, [R0+URZ+0x90], R3 ;  /* 0x00009003000085a7 */ /* 0x000ea400080010ff */
[----:B--2---:R-:W-:Y:S05]  /*2960*/  @P0 EXIT ;  /* 0x000000000000094d */ /* 0x004fea0003800000 */
[----:B------:R-:W-:Y:S05]  /*2970*/  BRA `(.L_x_46) ;  /* 0xfffffffc00ec7947 */ /* 0x000fea000383ffff */
.L_x_39:
[----:B------:R-:W-:-:S09]  /*2980*/  UISETP.NE.AND UP1, UPT, UR8, URZ, UPT ;  /* 0x000000ff0800728c */ /* 0x000fd2000bf25270 */
[----:B------:R-:W-:Y:S05]  /*2990*/  BRA.U UP1, `(.L_x_47) ;  /* 0x0000000d016c7547 */ /* 0x000fea000b800000 */
[----:B------:R-:W-:Y:S01]  /*29a0*/  UMOV UR4, 0x40 ;  /* 0x0000004000047882 */ /* 0x000fe20000000000 */
[----:B------:R-:W-:Y:S01]  /*29b0*/  NOP ;  /* 0x0000000000007918 */ /* 0x000fe20000000000 */
[----:B------:R-:W-:Y:S01]  /*29c0*/  ULEA UR4, UR37, UR4, 0x18 ;  /* 0x0000000425047291 */ /* 0x000fe2000f8ec0ff */
[----:B------:R-:W-:Y:S02]  /*29d0*/  UMOV UR5, 0x400 ;  /* 0x0000040000057882 */ /* 0x000fe40000000000 */
[----:B------:R-:W-:-:S06]  /*29e0*/  ULEA UR37, UR37, UR5, 0x18 ;  /* 0x0000000525257291 */ /* 0x000fcc000f8ec0ff */
[----:B------:R-:W1:Y:S02]  /*29f0*/  LDS.U8 R0, [UR4+0x1c] ;  /* 0x00001c04ff007984 */ /* 0x000e640008000000 */
[----:B-1----:R-:W-:-:S13]  /*2a00*/  ISETP.NE.AND P0, PT, R0, RZ, PT ;  /* 0x000000ff0000720c */ /* 0x002fda0003f05270 */
[----:B------:R-:W-:Y:S05]  /*2a10*/  @P0 BRA `(.L_x_48) ;  /* 0x0000000000580947 */ /* 0x000fea0003800000 */
[----:B------:R-:W-:-:S13]  /*2a20*/  ELECT P0, URZ, PT ;  /* 0x0000000000ff782f */ /* 0x000fda0003800000 */
[----:B------:R-:W-:Y:S05]  /*2a30*/  @!P0 BRA `(.L_x_49) ;  /* 0x0000000000608947 */ /* 0x000fea0003800000 */
[----:B------:R-:W-:Y:S01]  /*2a40*/  UMOV UR5, 0x10 ;  /* 0x0000001000057882 */ /* 0x000fe20000000000 */
[----:B------:R-:W-:Y:S01]  /*2a50*/  HFMA2 R0, -RZ, RZ, 0, 5.9604644775390625e-08 ;  /* 0x00000001ff007431 */ /* 0x000fe200000001ff */
[----:B------:R-:W-:-:S03]  /*2a60*/  MOV R2, 0xffff ;  /* 0x0000ffff00027802 */ /* 0x000fc60000000f00 */
[----:B------:R-:W-:Y:S04]  /*2a70*/  DEPBAR.LE SB1, 0x36 ;  /* 0x00009d800000791a */ /* 0x000fe80000000000 */
[----:B------:R-:W1:Y:S02]  /*2a80*/  UTCATOMSWS.FIND_AND_SET.ALIGN UP0, UR5, UR5 ;  /* 0x00000005000575e3 */ /* 0x000e640008000800 */
[----:B-1----:R-:W-:Y:S01]  /*2a90*/  MOV R3, UR5 ;  /* 0x0000000500037c02 */ /* 0x002fe20008000f00 */
[----:B------:R-:W-:Y:S06]  /*2aa0*/  BRA.U UP0, `(.L_x_50) ;  /* 0x0000000100187547 */ /* 0x000fec000b800000 */
.L_x_51:
[----:B------:R-:W-:Y:S05]  /*2ab0*/  NANOSLEEP 0x64 ;  /* 0x000000640000795d */ /* 0x000fea0003800000 */
[----:B------:R-:W-:-:S05]  /*2ac0*/  UMOV UR5, 0x10 ;  /* 0x0000001000057882 */ /* 0x000fca0000000000 */
[----:B------:R-:W-:Y:S04]  /*2ad0*/  DEPBAR.LE SB1, 0x36 ;  /* 0x00009d800000791a */ /* 0x000fe80000000000 */
[----:B------:R-:W1:Y:S02]  /*2ae0*/  UTCATOMSWS.FIND_AND_SET.ALIGN UP0, UR5, UR5 ;  /* 0x00000005000575e3 */ /* 0x000e640008000800 */
[----:B-1----:R-:W-:Y:S01]  /*2af0*/  MOV R3, UR5 ;  /* 0x0000000500037c02 */ /* 0x002fe20008000f00 */
[----:B------:R-:W-:Y:S05]  /*2b00*/  BRA.U !UP0, `(.L_x_51) ;  /* 0xfffffffd08e87547 */ /* 0x000fea000b83ffff */
.L_x_50:
[-C--:B------:R-:W-:Y:S02]  /*2b10*/  SHF.L.U32 R2, R2, R3.reuse, RZ ;  /* 0x0000000302027219 */ /* 0x080fe400000006ff */
[----:B------:R-:W-:Y:S01]  /*2b20*/  SHF.L.U32 R0, R0, R3, RZ ;  /* 0x0000000300007219 */ /* 0x000fe200000006ff */
[----:B------:R-:W-:Y:S02]  /*2b30*/  IMAD.SHL.U32 R3, R3, 0x20, RZ ;  /* 0x0000002003037824 */ /* 0x000fe400078e00ff */
[----:B------:R1:W-:Y:S04]  /*2b40*/  ATOMS.OR RZ, [UR4+0x14], R2 ;  /* 0x00001402ffff798c */ /* 0x0003e8000b000004 */
[----:B------:R1:W-:Y:S04]  /*2b50*/  ATOMS.OR RZ, [UR4+0x18], R0 ;  /* 0x00001800ffff798c */ /* 0x0003e8000b000004 */
[----:B------:R1:W-:Y:S01]  /*2b60*/  STS [UR37+0x110], R3 ;  /* 0x00011003ff007988 */ /* 0x0003e20008000825 */
[----:B------:R-:W-:Y:S05]  /*2b70*/  BRA `(.L_x_49) ;  /* 0x0000000000107947 */ /* 0x000fea0003800000 */
.L_x_48:
[----:B------:R-:W-:Y:S02]  /*2b80*/  MOV R0, 0xffffffff ;  /* 0xffffffff00007802 */ /* 0x000fe40000000f00 */
[----:B------:R-:W-:-:S03]  /*2b90*/  MOV R2, 0x2bc0 ;  /* 0x00002bc000027802 */ /* 0x000fc60000000f00 */
[----:B------:R1:W-:Y:S04]  /*2ba0*/  STS [UR37+0x110], R0 ;  /* 0x00011000ff007988 */ /* 0x0003e80008000825 */
[----:B-1-3-5:R-:W-:Y:S05]  /*2bb0*/  CALL.REL.NOINC `($__internal_1_$__cuda_sm10x_tcgen05_guardrail_trap_phase_invalid_during_alloc) ;  /* 0x0000008c00847944 */ /* 0x02afea0003c00000 */
.L_x_49:
[----:B------:R-:W-:Y:S05]  /*2bc0*/  WARPSYNC.ALL ;  /* 0x0000000000007948 */ /* 0x000fea0003800000 */
[----:B------:R-:W2:Y:S01]  /*2bd0*/  S2UR UR5, SR_CgaCtaId ;  /* 0x00000000000579c3 */ /* 0x000ea20000008800 */
[----:B------:R-:W-:Y:S01]  /*2be0*/  UMOV UR4, 0x400 ;  /* 0x0000040000047882 */ /* 0x000fe20000000000 */
[----:B------:R-:W-:-:S06]  /*2bf0*/  NOP ;  /* 0x0000000000007918 */ /* 0x000fcc0000000000 */
[----:B------:R-:W-:Y:S06]  /*2c00*/  BAR.ARV 0x6, 0xa0 ;  /* 0x0182800000007b1d */ /* 0x000fec0000002000 */
[----:B------:R-:W4:Y:S01]  /*2c10*/  LDCU UR7, c[0x0][0x38c] ;  /* 0x00007180ff0777ac */ /* 0x000f220008000800 */
[----:B------:R-:W-:Y:S01]  /*2c20*/  IMAD.MOV.U32 R11, RZ, RZ, 0x1 ;  /* 0x00000001ff0b7424 */ /* 0x000fe200078e00ff */
[----:B------:R-:W-:Y:S01]  /*2c30*/  CS2R R8, SRZ ;  /* 0x0000000000087805 */ /* 0x000fe2000001ff00 */
[----:B------:R-:W-:Y:S01]  /*2c40*/  IMAD.MOV.U32 R10, RZ, RZ, RZ ;  /* 0x000000ffff0a7224 */ /* 0x000fe200078e00ff */
[----:B------:R-:W3:Y:S01]  /*2c50*/  LDCU UR6, c[0x0][0x38c] ;  /* 0x00007180ff0677ac */ /* 0x000ee20008000800 */
[----:B------:R-:W-:Y:S01]  /*2c60*/  UMOV UR15, URZ ;  /* 0x000000ff000f7c82 */ /* 0x000fe20008000000 */
[----:B------:R-:W-:Y:S01]  /*2c70*/  UMOV UR14, URZ ;  /* 0x000000ff000e7c82 */ /* 0x000fe20008000000 */
[----:B--2---:R-:W-:Y:S01]  /*2c80*/  ULEA UR5, UR5, UR4, 0x18 ;  /* 0x0000000405057291 */ /* 0x004fe2000f8ec0ff */
[----:B------:R-:W-:Y:S01]  /*2c90*/  UMOV UR24, 0x0 ;  /* 0x0000000000187882 */ /* 0x000fe20000000000 */
[----:B------:R-:W-:-:S02]  /*2ca0*/  UMOV UR25, 0x8400490 ;  /* 0x0840049000197882 */ /* 0x000fc40000000000 */
[----:B------:R-:W-:Y:S02]  /*2cb0*/  UIADD3 UR10, UPT, UPT, UR5, 0xc400, URZ ;  /* 0x0000c400050a7890 */ /* 0x000fe4000fffe0ff */
[----:B------:R-:W-:Y:S02]  /*2cc0*/  UIADD3 UR11, UPT, UPT, UR5, 0x18400, URZ ;  /* 0x00018400050b7890 */ /* 0x000fe4000fffe0ff */
[----:B----4-:R-:W-:Y:S01]  /*2cd0*/  UIADD3 UR7, UPT, UPT, UR7, 0x7f, URZ ;  /* 0x0000007f07077890 */ /* 0x010fe2000fffe0ff */
[----:B-1----:R-:W1:Y:S01]  /*2ce0*/  LDS R0, [UR5+0x110] ;  /* 0x00011005ff007984 */ /* 0x002e620008000800 */
[----:B------:R-:W-:Y:S02]  /*2cf0*/  USHF.R.U32.HI UR10, URZ, 0x4, UR10 ;  /* 0x00000004ff0a7899 */ /* 0x000fe4000801160a */
[----:B------:R-:W-:Y:S02]  /*2d00*/  USHF.R.S32.HI UR4, URZ, 0x1f, UR7 ;  /* 0x0000001fff047899 */ /* 0x000fe40008011407 */
[----:B------:R-:W-:-:S02]  /*2d10*/  USHF.R.U32.HI UR11, URZ, 0x4, UR11 ;  /* 0x00000004ff0b7899 */ /* 0x000fc4000801160b */
[----:B------:R-:W-:Y:S02]  /*2d20*/  ULEA.HI UR4, UR4, UR7, URZ, 0x7 ;  /* 0x0000000704047291 */ /* 0x000fe4000f8f38ff */
[----:B------:R-:W-:Y:S02]  /*2d30*/  ULOP3.LUT UR10, UR10, 0x3fff, URZ, 0xc0, !UPT ;  /* 0x00003fff0a0a7892 */ /* 0x000fe4000f8ec0ff */
[----:B------:R-:W-:Y:S02]  /*2d40*/  USHF.R.S32.HI UR4, URZ, 0x7, UR4 ;  /* 0x00000007ff047899 */ /* 0x000fe40008011404 */
[----:B------:R-:W-:Y:S02]  /*2d50*/  ULOP3.LUT UR11, UR11, 0x3fff, URZ, 0xc0, !UPT ;  /* 0x00003fff0b0b7892 */ /* 0x000fe4000f8ec0ff */
[----:B------:R-:W-:Y:S01]  /*2d60*/  UISETP.LT.AND UP0, UPT, UR4, 0x1, UPT ;  /* 0x000000010400788c */ /* 0x000fe2000bf01270 */
[----:B------:R-:W-:Y:S01]  /*2d70*/  UMOV UR22, 0x0 ;  /* 0x0000000000167882 */ /* 0x000fe20000000000 */
[----:B------:R-:W-:-:S02]  /*2d80*/  UMOV UR23, 0x8400490 ;  /* 0x0840049000177882 */ /* 0x000fc40000000000 */
[----:B------:R-:W-:Y:S02]  /*2d90*/  USEL UR9, UR4, 0x1, !UP0 ;  /* 0x0000000104097887 */ /* 0x000fe4000c000000 */
[----:B------:R-:W-:Y:S02]  /*2da0*/  ULOP3.LUT UR10, UR10, 0x10000, URZ, 0xfc, !UPT ;  /* 0x000100000a0a7892 */ /* 0x000fe4000f8efcff */
[----:B------:R-:W-:Y:S02]  /*2db0*/  ULOP3.LUT UR11, UR11, 0x10000, URZ, 0xfc, !UPT ;  /* 0x000100000b0b7892 */ /* 0x000fe4000f8efcff */
[----:B------:R-:W-:Y:S02]  /*2dc0*/  UIADD3 UR9, UPT, UPT, -UR9, URZ, URZ ;  /* 0x000000ff09097290 */ /* 0x000fe4000fffe1ff */
[----:B---3--:R-:W-:Y:S01]  /*2dd0*/  UISETP.GE.AND UP3, UPT, UR6, 0x1, UPT ;  /* 0x000000010600788c */ /* 0x008fe2000bf66270 */
[----:B------:R-:W-:Y:S01]  /*2de0*/  UMOV UR20, 0x0 ;  /* 0x0000000000147882 */ /* 0x000fe20000000000 */
[----:B------:R-:W-:Y:S01]  /*2df0*/  UMOV UR21, 0x8400490 ;  /* 0x0840049000157882 */ /* 0x000fe20000000000 */
[----:B------:R-:W-:Y:S01]  /*2e00*/  UMOV UR18, 0x0 ;  /* 0x0000000000127882 */ /* 0x000fe20000000000 */
[----:B------:R-:W-:Y:S01]  /*2e10*/  UMOV UR19, 0x8400490 ;  /* 0x0840049000137882 */ /* 0x000fe20000000000 */
[----:B-1----:R-:W-:-:S15]  /*2e20*/  R2UR UR16, R0 ;  /* 0x00000000001072ca */ /* 0x002fde00000e0000 */
.L_x_58:
[----:B------:R-:W-:Y:S02]  /*2e30*/  LEA R0, R10, UR5, 0x3 ;  /* 0x000000050a007c11 */ /* 0x000fe4000f8e18ff */
[----:B------:R-:W-:Y:S02]  /*2e40*/  SHF.L.U32 R5, R9, 0x1f, RZ ;  /* 0x0000001f09057819 */ /* 0x000fe400000006ff */
[----:B------:R-:W-:Y:S01]  /*2e50*/  PLOP3.LUT P0, PT, PT, PT, UP3, 0x80, 0x8 ;  /* 0x000000000008781c */ /* 0x000fe20003f0f038 */
[----:B------:R-:W-:Y:S01]  /*2e60*/  VIADD R3, R0, 0x90 ;  /* 0x0000009000037836 */ /* 0x000fe20000000000 */
[----:B-1----:R-:W1:Y:S02]  /*2e70*/  SYNCS.PHASECHK.TRANS64.TRYWAIT P1, [R0+URZ+0x80], R5 ;  /* 0x00008005000075a7 */ /* 0x002e6400080211ff */
[----:B-1-3--:R-:W-:Y:S09]  /*2e80*/  @!P1 BRA `(.L_x_52) ;  /* 0x0000008400049947 */ /* 0x00aff20003800000 */
.L_x_138:
[----:B------:R-:W-:Y:S01]  /*2e90*/  LEA R4, R10, UR5, 0x4 ;  /* 0x000000050a047c11 */ /* 0x000fe2000f8e20ff */
[----:B------:R-:W-:Y:S01]  /*2ea0*/  @UP3 ULEA UR6, UR14, UR5, 0x3 ;  /* 0x000000050e063291 */ /* 0x000fe2000f8e18ff */
[----:B------:R-:W-:Y:S01]  /*2eb0*/  PLOP3.LUT P2, PT, PT, PT, PT, 0x80, 0x8 ;  /* 0x000000000008781c */ /* 0x000fe20003f4f070 */
[----:B------:R-:W-:Y:S01]  /*2ec0*/  ULEA UR7, UR15, UR5, 0x3 ;  /* 0x000000050f077291 */ /* 0x000fe2000f8e18ff */
[----:B------:R-:W-:Y:S01]  /*2ed0*/  PRMT R3, RZ, 0x654, R3 ;  /* 0x00000654ff037816 */ /* 0x000fe20000000003 */
[----:B------:R-:W-:Y:S01]  /*2ee0*/  ULEA UR8, UR15, UR16, 0x8 ;  /* 0x000000100f087291 */ /* 0x000fe2000f8e40ff */
[----:B-1----:R-:W1:Y:S01]  /*2ef0*/  LDS.128 R4, [R4+0xf0] ;  /* 0x0000f00004047984 */ /* 0x002e620000000c00 */
[----:B------:R-:W-:Y:S02]  /*2f00*/  @P0 SHF.L.U32 R2, R8, 0x1f, RZ ;  /* 0x0000001f08020819 */ /* 0x000fe400000006ff */
[----:B------:R-:W-:Y:S01]  /*2f10*/  SHF.L.U32 R0, R11, 0x1f, RZ ;  /* 0x0000001f0b007819 */ /* 0x000fe200000006ff */
[----:B------:R-:W-:Y:S01]  /*2f20*/  @!PT LDS RZ, [RZ] ;  /* 0x00000000fffff984 */ /* 0x000fe20000000800 */
[----:B------:R-:W-:Y:S01]  /*2f30*/  @!PT LDS RZ, [RZ] ;  /* 0x00000000fffff984 */ /* 0x000fe20000000800 */
[----:B------:R-:W-:Y:S01]  /*2f40*/  @!PT LDS RZ, [RZ] ;  /* 0x00000000fffff984 */ /* 0x000fe20000000800 */
[----:B------:R-:W-:Y:S01]  /*2f50*/  @!PT LDS RZ, [RZ] ;  /* 0x00000000fffff984 */ /* 0x000fe20000000800 */
[----:B------:R2:W-:Y:S06]  /*2f60*/  MEMBAR.ALL.CTA ;  /* 0x0000000000007992 */ /* 0x0005ec0000008000 */
[----:B--2---:R-:W2:Y:S02]  /*2f70*/  FENCE.VIEW.ASYNC.S ;  /* 0x00000000000073c6 */ /* 0x004ea40000000000 */
[----:B--2---:R2:W-:Y:S01]  /*2f80*/  SYNCS.ARRIVE.TRANS64.RED.A1T0 RZ, [R3+URZ], RZ ;  /* 0x000000ff03ff79a7 */ /* 0x0045e200081004ff */
[----:B------:R2:W3:Y:S01]  /*2f90*/  @P0 SYNCS.PHASECHK.TRANS64.TRYWAIT P2, [UR6], R2 ;  /* 0x00000002ff0005a7 */ /* 0x0004e20008041106 */
[----:B-1----:R-:W-:Y:S01]  /*2fa0*/  LOP3.LUT P1, RZ, R6, 0x1, RZ, 0xc0, !PT ;  /* 0x0000000106ff7812 */ /* 0x002fe2000782c0ff */
[----:B------:R-:W1:Y:S02]  /*2fb0*/  SYNCS.PHASECHK.TRANS64.TRYWAIT P0, [UR7+0xb0], R0 ;  /* 0x0000b000ff0075a7 */ /* 0x000e640008001107 */
[----:B-123--:R-:W-:Y:S10]  /*2fc0*/  @!P0 BRA `(.L_x_53) ;  /* 0x0000008000c88947 */ /* 0x00eff40003800000 */
.L_x_140:
[----:B------:R-:W-:Y:S01]  /*2fd0*/  IADD3 R10, PT, PT, R10, 0x1, RZ ;  /* 0x000000010a0a7810 */ /* 0x000fe20007ffe0ff */
[----:B------:R-:W-:Y:S06]  /*2fe0*/  BRA.U !UP3, `(.L_x_54) ;  /* 0x000000010bc07547 */ /* 0x000fec000b800000 */
[----:B------:R-:W-:Y:S01]  /*2ff0*/  UPLOP3.LUT UP4, UPT, UPT, UPT, UPT, 0x40, 0x4 ;  /* 0x000000000004789c */ /* 0x000fe20003f8e870 */
[----:B------:R-:W-:Y:S01]  /*3000*/  UMOV UR13, UR9 ;  /* 0x00000009000d7c82 */ /* 0x000fe20008000000 */
[----:B------:R-:W-:Y:S01]  /*3010*/  UMOV UR12, UR4 ;  /* 0x00000004000c7c82 */ /* 0x000fe20008000000 */
[----:B------:R-:W-:-:S08]  /*3020*/  UMOV UR17, UR14 ;  /* 0x0000000e00117c82 */ /* 0x000fd00008000000 */
.L_x_57:
[----:B------:R-:W-:Y:S02]  /*3030*/  UIADD3 UR13, UPT, UPT, UR13, 0x1, URZ ;  /* 0x000000010d0d7890 */ /* 0x000fe4000fffe0ff */
[----:B--2---:R-:W-:Y:S02]  /*3040*/  ULEA UR6, UR17, UR5, 0x3 ;  /* 0x0000000511067291 */ /* 0x004fe4000f8e18ff */
[----:B------:R-:W-:Y:S01]  /*3050*/  UISETP.NE.AND UP0, UPT, UR13, URZ, UPT ;  /* 0x000000ff0d00728c */ /* 0x000fe2000bf05270 */
[----:B---3--:R-:W-:Y:S10]  /*3060*/  @P2 BRA `(.L_x_55) ;  /* 0x00000000000c2947 */ /* 0x008ff40003800000 */
[----:B-1----:R-:W-:Y:S04]  /*3070*/  SHF.L.U32 R3, R8, 0x1f, RZ ;  /* 0x0000001f08037819 */ /* 0x002fe800000006ff */
[----:B------:R-:W1:Y:S02]  /*3080*/  SYNCS.PHASECHK.TRANS64.TRYWAIT P0, [UR6], R3 ;  /* 0x00000003ff0075a7 */ /* 0x000e640008001106 */
[----:B-1----:R-:W-:Y:S05]  /*3090*/  @!P0 BRA `(.L_x_56) ;  /* 0x0000008000ac8947 */ /* 0x002fea0003800000 */
.L_x_55:
[----:B------:R-:W-:Y:S01]  /*30a0*/  UISETP.NE.AND UP1, UPT, UR12, 0x1, UPT ;  /* 0x000000010c00788c */ /* 0x000fe2000bf25270 */
[----:B------:R-:W-:Y:S01]  /*30b0*/  PLOP3.LUT P2, PT, PT, PT, PT, 0x80, 0x8 ;  /* 0x000000000008781c */ /* 0x000fe20003f4f070 */
[----:B------:R-:W-:Y:S02]  /*30c0*/  UIADD3 UR14, UPT, UPT, UR17, 0x1, URZ ;  /* 0x00000001110e7890 */ /* 0x000fe4000fffe0ff */
[----:B------:R-:W-:Y:S02]  /*30d0*/  ULEA UR28, UR17, UR11, 0xb ;  /* 0x0000000b111c7291 */ /* 0x000fe4000f8e58ff */
[----:B------:R-:W-:Y:S01]  /*30e0*/  UISETP.NE.AND UP2, UPT, UR14, 0x3, UPT ;  /* 0x000000030e00788c */ /* 0x000fe2000bf45270 */
[----:B------:R-:W-:Y:S01]  /*30f0*/  PLOP3.LUT P0, PT, PT, PT, UP1, 0x80, 0x8 ;  /* 0x000000000008781c */ /* 0x000fe20003f0f018 */
[----:B------:R-:W-:Y:S02]  /*3100*/  UIADD3 UR40, UPT, UPT, UR28, 0x2, URZ ;  /* 0x000000021c287890 */ /* 0x000fe4000fffe0ff */
[----:B------:R-:W-:Y:S02]  /*3110*/  USEL UR27, URZ, 0x1, UP2 ;  /* 0x00000001ff1b7887 */ /* 0x000fe40009000000 */
[----:B------:R-:W-:Y:S02]  /*3120*/  USEL UR14, UR14, URZ, UP2 ;  /* 0x000000ff0e0e7287 */ /* 0x000fe40009000000 */
[----:B------:R-:W-:Y:S02]  /*3130*/  UIADD3 UR36, UPT, UPT, UR28, 0x4, URZ ;  /* 0x000000041c247890 */ /* 0x000fe4000fffe0ff */
[----:B------:R-:W-:Y:S01]  /*3140*/  @UP1 ULEA UR26, UR14, UR5, 0x3 ;  /* 0x000000050e1a1291 */ /* 0x000fe2000f8e18ff */
[----:B------:R-:W-:Y:S01]  /*3150*/  LOP3.LUT R8, R8, UR27, RZ, 0x3c, !PT ;  /* 0x0000001b08087c12 */ /* 0x000fe2000f8e3cff */
[----:B------:R-:W-:Y:S02]  /*3160*/  UIADD3 UR32, UPT, UPT, UR28, 0x6, URZ ;  /* 0x000000061c207890 */ /* 0x000fe4000fffe0ff */
[----:B------:R-:W-:Y:S01]  /*3170*/  UIADD3 UR6, UPT, UPT, UR6, 0x18, URZ ;  /* 0x0000001806067890 */ /* 0x000fe2000fffe0ff */
[----:B-1----:R-:W-:Y:S01]  /*3180*/  @P0 SHF.L.U32 R0, R8, 0x1f, RZ ;  /* 0x0000001f08000819 */ /* 0x002fe200000006ff */
[----:B------:R-:W-:Y:S01]  /*3190*/  UIADD3 UR12, UPT, UPT, UR12, -0x1, URZ ;  /* 0xffffffff0c0c7890 */ /* 0x000fe2000fffe0ff */
[----:B------:R-:W-:Y:S02]  /*31a0*/  UMOV UR29, 0x40004040 ;  /* 0x40004040001d7882 */ /* 0x000fe40000000000 */
[----:B------:R2:W3:Y:S01]  /*31b0*/  @P0 SYNCS.PHASECHK.TRANS64.TRYWAIT P2, [UR26], R0 ;  /* 0x00000000ff0005a7 */ /* 0x0004e2000804111a */
[----:B------:R-:W-:Y:S01]  /*31c0*/  ULEA UR26, UR17, UR10, 0xa ;  /* 0x0000000a111a7291 */ /* 0x000fe2000f8e50ff */
[----:B------:R-:W-:Y:S01]  /*31d0*/  UMOV UR27, 0x40004040 ;  /* 0x40004040001b7882 */ /* 0x000fe20000000000 */
[----:B------:R-:W-:Y:S02]  /*31e0*/  UMOV UR41, 0x40004040 ;  /* 0x4000404000297882 */ /* 0x000fe40000000000 */
[----:B------:R-:W-:Y:S02]  /*31f0*/  UIADD3 UR38, UPT, UPT, UR26, 0x2, URZ ;  /* 0x000000021a267890 */ /* 0x000fe4000fffe0ff */
[----:B------:R-:W-:Y:S02]  /*3200*/  UIADD3 UR34, UPT, UPT, UR26, 0x4, URZ ;  /* 0x000000041a227890 */ /* 0x000fe4000fffe0ff */
[----:B------:R-:W-:Y:S01]  /*3210*/  UIADD3 UR30, UPT, UPT, UR26, 0x6, URZ ;  /* 0x000000061a1e7890 */ /* 0x000fe2000fffe0ff */
[----:B------:R2:W-:Y:S01]  /*3220*/  UTCQMMA gdesc[UR26], gdesc[UR28], tmem[UR8], tmem[UR24], idesc[UR25], UP4 ;  /* 0x00ff181c1a0075ea */ /* 0x0005e2000a000308 */
[----:B------:R-:W-:Y:S01]  /*3230*/  UPLOP3.LUT UP4, UPT, UPT, UPT, UPT, 0x80, 0x8 ;  /* 0x000000000008789c */ /* 0x000fe20003f8f070 */
[----:B------:R-:W-:Y:S01]  /*3240*/  UMOV UR39, 0x40004040 ;  /* 0x4000404000277882 */ /* 0x000fe20000000000 */
[----:B------:R-:W-:Y:S01]  /*3250*/  UMOV UR37, 0x40004040 ;  /* 0x4000404000257882 */ /* 0x000fe20000000000 */
[----:B------:R2:W-:Y:S01]  /*3260*/  UTCQMMA gdesc[UR38], gdesc[UR40], tmem[UR8], tmem[UR22], idesc[UR23], UPT ;  /* 0x00ff1628260075ea */ /* 0x0005e2000b800308 */
[----:B------:R-:W-:Y:S01]  /*3270*/  UMOV UR35, 0x40004040 ;  /* 0x4000404000237882 */ /* 0x000fe20000000000 */
[----:B------:R-:W-:Y:S01]  /*3280*/  UMOV UR33, 0x40004040 ;  /* 0x4000404000217882 */ /* 0x000fe20000000000 */
[----:B------:R-:W-:Y:S01]  /*3290*/  UMOV UR31, 0x40004040 ;  /* 0x40004040001f7882 */ /* 0x000fe20000000000 */
[----:B------:R2:W-:Y:S01]  /*32a0*/  UTCQMMA gdesc[UR34], gdesc[UR36], tmem[UR8], tmem[UR20], idesc[UR21], UPT ;  /* 0x00ff1424220075ea */ /* 0x0005e2000b800308 */
[----:B------:R2:W-:Y:S01]  /*32b0*/  UTCQMMA gdesc[UR30], gdesc[UR32], tmem[UR8], tmem[UR18], idesc[UR19], UPT ;  /* 0x00ff12201e0075ea */ /* 0x0005e2000b800308 */
[----:B------:R2:W-:Y:S01]  /*32c0*/  UTCBAR [UR6], URZ ;  /* 0x000000ff060073e9 */ /* 0x0005e200080000ff */
[----:B------:R-:W-:Y:S01]  /*32d0*/  UMOV UR17, UR14 ;  /* 0x0000000e00117c82 */ /* 0x000fe20008000000 */
[----:B------:R-:W-:Y:S05]  /*32e0*/  BRA.U UP0, `(.L_x_57) ;  /* 0xfffffffd00507547 */ /* 0x000fea000b83ffff */
.L_x_54:
[----:B------:R-:W-:Y:S01]  /*32f0*/  UIADD3 UR15, UPT, UPT, UR15, 0x1, URZ ;  /* 0x000000010f0f7890 */ /* 0x000fe2000fffe0ff */
[C---:B------:R-:W-:Y:S01]  /*3300*/  ISETP.NE.AND P0, PT, R10.reuse, 0x2, PT ;  /* 0x000000020a00780c */ /* 0x040fe20003f05270 */
[----:B------:R-:W-:Y:S02]  /*3310*/  UIADD3 UR7, UPT, UPT, UR7, 0xa0, URZ ;  /* 0x000000a007077890 */ /* 0x000fe4000fffe0ff */
[----:B------:R-:W-:Y:S01]  /*3320*/  UISETP.NE.AND UP0, UPT, UR15, 0x2, UPT ;  /* 0x000000020f00788c */ /* 0x000fe2000bf05270 */
[----:B-12---:R-:W-:Y:S02]  /*3330*/  SEL R0, RZ, 0x1, P0 ;  /* 0x00000001ff007807 */ /* 0x006fe40000000000 */
[----:B------:R-:W-:Y:S01]  /*3340*/  SEL R10, R10, RZ, P0 ;  /* 0x000000ff0a0a7207 */ /* 0x000fe20000000000 */
[----:B------:R-:W-:Y:S01]  /*3350*/  USEL UR6, URZ, 0x1, UP0 ;  /* 0x00000001ff067887 */ /* 0x000fe20008000000 */
[----:B------:R-:W-:Y:S01]  /*3360*/  LOP3.LUT R9, R9, R0, RZ, 0x3c, !PT ;  /* 0x0000000009097212 */ /* 0x000fe200078e3cff */
[----:B------:R-:W-:Y:S01]  /*3370*/  USEL UR15, UR15, URZ, UP0 ;  /* 0x000000ff0f0f7287 */ /* 0x000fe20008000000 */
[----:B------:R1:W-:Y:S03]  /*3380*/  UTCBAR [UR7], URZ ;  /* 0x000000ff070073e9 */ /* 0x0003e600080000ff */
[----:B------:R-:W-:Y:S01]  /*3390*/  LOP3.LUT R11, R11, UR6, RZ, 0x3c, !PT ;  /* 0x000000060b0b7c12 */ /* 0x000fe2000f8e3cff */
[----:B------:R-:W-:Y:S07]  /*33a0*/  @P1 BRA `(.L_x_58) ;  /* 0xfffffff800a01947 */ /* 0x000fee000383ffff */
[----:B------:R-:W2:Y:S01]  /*33b0*/  S2UR UR4, SR_CgaCtaId ;  /* 0x00000000000479c3 */ /* 0x000ea20000008800 */
[----:B------:R-:W-:Y:S01]  /*33c0*/  ELECT P0, URZ, PT ;  /* 0x0000000000ff782f */ /* 0x000fe20003800000 */
[----:B------:R-:W-:Y:S01]  /*33d0*/  IMAD.MOV.U32 R0, RZ, RZ, 0x1 ;  /* 0x00000001ff007424 */ /* 0x000fe200078e00ff */
[----:B------:R-:W-:Y:S01]  /*33e0*/  UIADD3 UR5, UPT, UPT, UR5, 0xb0, URZ ;  /* 0x000000b005057890 */ /* 0x000fe2000fffe0ff */
[----:B------:R-:W-:Y:S01]  /*33f0*/  SHF.L.U32 R3, R11, 0x1f, RZ ;  /* 0x0000001f0b037819 */ /* 0x000fe200000006ff */
[----:B------:R-:W-:-:S03]  /*3400*/  UMOV UR6, 0x40 ;  /* 0x0000004000067882 */ /* 0x000fc60000000000 */
[----:B------:R-:W-:Y:S01]  /*3410*/  UVIRTCOUNT.DEALLOC.SMPOOL 0x80 ;  /* 0x000000800000784c */ /* 0x000fe20000000000 */
[----:B--2---:R-:W-:Y:S02]  /*3420*/  ULEA UR4, UR4, UR6, 0x18 ;  /* 0x0000000604047291 */ /* 0x004fe4000f8ec0ff */
[----:B------:R-:W-:-:S07]  /*3430*/  ULEA UR6, UR15, UR5, 0x3 ;  /* 0x000000050f067291 */ /* 0x000fce000f8e18ff */
[----:B------:R2:W-:Y:S02]  /*3440*/  @P0 STS.U8 [UR4+0x1c], R0 ;  /* 0x00001c00ff000988 */ /* 0x0005e40008000004 */
[----:B------:R-:W4:Y:S02]  /*3450*/  SYNCS.PHASECHK.TRANS64.TRYWAIT P0, [UR6], R3 ;  /* 0x00000003ff0075a7 */ /* 0x000f240008001106 */
[----:B--2-4-:R-:W-:Y:S05]  /*3460*/  @!P0 BRA `(.L_x_59) ;  /* 0x0000007c00d08947 */ /* 0x014fea0003800000 */
.L_x_143:
[----:B-1----:R-:W-:-:S04]  /*3470*/  UIADD3 UR7, UPT, UPT, UR15, 0x1, URZ ;  /* 0x000000010f077890 */ /* 0x002fc8000fffe0ff */
[----:B------:R-:W-:-:S04]  /*3480*/  UISETP.NE.AND UP0, UPT, UR7, 0x2, UPT ;  /* 0x000000020700788c */ /* 0x000fc8000bf05270 */
[----:B------:R-:W-:Y:S02]  /*3490*/  USEL UR6, URZ, 0x1, UP0 ;  /* 0x00000001ff067887 */ /* 0x000fe40008000000 */
[----:B------:R-:W-:-:S04]  /*34a0*/  USEL UR7, UR7, URZ, UP0 ;  /* 0x000000ff07077287 */ /* 0x000fc80008000000 */
[----:B------:R-:W-:Y:S01]  /*34b0*/  ULEA UR7, UR7, UR5, 0x3 ;  /* 0x0000000507077291 */ /* 0x000fe2000f8e18ff */
[----:B--2---:R-:W-:-:S04]  /*34c0*/  LOP3.LUT R3, R11, UR6, RZ, 0x3c, !PT ;  /* 0x000000060b037c12 */ /* 0x004fc8000f8e3cff */
[----:B------:R-:W-:-:S04]  /*34d0*/  SHF.L.U32 R3, R3, 0x1f, RZ ;  /* 0x0000001f03037819 */ /* 0x000fc800000006ff */
[----:B------:R-:W1:Y:S02]  /*34e0*/  SYNCS.PHASECHK.TRANS64.TRYWAIT P0, [UR7], R3 ;  /* 0x00000003ff0075a7 */ /* 0x000e640008001107 */
[----:B-1----:R-:W-:Y:S05]  /*34f0*/  @!P0 BRA `(.L_x_60) ;  /* 0x0000007c00c48947 */ /* 0x002fea0003800000 */
.L_x_145:
[----:B------:R-:W-:Y:S01]  /*3500*/  NOP ;  /* 0x0000000000007918 */ /* 0x000fe20000000000 */
[----:B-1----:R-:W1:Y:S01]  /*3510*/  LDS R0, [UR4+0x14] ;  /* 0x00001404ff007984 */ /* 0x002e620008000800 */
[----:B------:R-:W-:Y:S01]  /*3520*/  ULOP3.LUT UR6, UR16, 0xffff, URZ, 0xc0, !UPT ;  /* 0x0000ffff10067892 */ /* 0x000fe2000f8ec0ff */
[----:B------:R-:W-:Y:S01]  /*3530*/  UMOV UR8, 0xffff ;  /* 0x0000ffff00087882 */ /* 0x000fe20000000000 */
[----:B------:R-:W-:Y:S02]  /*3540*/  UMOV UR5, 0x1 ;  /* 0x0000000100057882 */ /* 0x000fe40000000000 */
[----:B------:R-:W-:-:S04]  /*3550*/  USHF.R.U32.HI UR6, URZ, 0x5, UR6 ;  /* 0x00000005ff067899 */ /* 0x000fc80008011606 */
[----:B------:R-:W-:Y:S02]  /*3560*/  USHF.L.U32 UR8, UR8, UR6, URZ ;  /* 0x0000000608087299 */ /* 0x000fe400080006ff */
[----:B------:R-:W-:-:S04]  /*3570*/  USHF.L.U32 UR5, UR5, UR6, URZ ;  /* 0x0000000605057299 */ /* 0x000fc800080006ff */
[----:B-1----:R-:W-:-:S04]  /*3580*/  LOP3.LUT R0, R0, UR8, RZ, 0xc0, !PT ;  /* 0x0000000800007c12 */ /* 0x002fc8000f8ec0ff */
[----:B------:R-:W-:-:S13]  /*3590*/  ISETP.NE.AND P0, PT, R0, UR8, PT ;  /* 0x0000000800007c0c */ /* 0x000fda000bf05270 */
[----:B------:R-:W-:Y:S05]  /*35a0*/  @P0 BRA `(.L_x_61) ;  /* 0x0000000000580947 */ /* 0x000fea0003800000 */
[----:B------:R-:W1:Y:S02]  /*35b0*/  LDS R0, [UR4+0x18] ;  /* 0x00001804ff007984 */ /* 0x000e640008000800 */
[----:B-1----:R-:W-:-:S04]  /*35c0*/  LOP3.LUT R0, R0, UR5, RZ, 0xc0, !PT ;  /* 0x0000000500007c12 */ /* 0x002fc8000f8ec0ff */
[----:B------:R-:W-:-:S13]  /*35d0*/  ISETP.NE.AND P0, PT, R0, UR5, PT ;  /* 0x0000000500007c0c */ /* 0x000fda000bf05270 */
[----:B------:R-:W-:Y:S05]  /*35e0*/  @P0 BRA `(.L_x_62) ;  /* 0x00000000003c0947 */ /* 0x000fea0003800000 */
[----:B------:R-:W1:Y:S01]  /*35f0*/  S2R R2, SR_LANEID ;  /* 0x0000000000027919 */ /* 0x000e620000000000 */
[----:B------:R-:W-:Y:S01]  /*3600*/  ULOP3.LUT UR8, URZ, UR8, URZ, 0x33, !UPT ;  /* 0x00000008ff087292 */ /* 0x000fe2000f8e33ff */
[----:B------:R-:W-:Y:S01]  /*3610*/  LOP3.LUT R4, RZ, UR5, RZ, 0x33, !PT ;  /* 0x00000005ff047c12 */ /* 0x000fe2000f8e33ff */
[----:B------:R-:W-:Y:S02]  /*3620*/  VOTEU.ANY UR7, UPT, PT ;  /* 0x0000000000077886 */ /* 0x000fe400038e0100 */
[----:B------:R-:W-:Y:S01]  /*3630*/  UFLO.U32 UR7, UR7 ;  /* 0x00000007000772bd */ /* 0x000fe200080e0000 */
[----:B------:R-:W2:Y:S01]  /*3640*/  REDUX UR5, R4 ;  /* 0x00000000040573c4 */ /* 0x000ea20000000000 */
[----:B------:R-:W-:-:S06]  /*3650*/  IMAD.U32 R0, RZ, RZ, UR8 ;  /* 0x00000008ff007e24 */ /* 0x000fcc000f8e00ff */
[----:B------:R4:W-:Y:S01]  /*3660*/  UTCATOMSWS.AND URZ, UR8 ;  /* 0x0000000800ff79e3 */ /* 0x0009e20008000000 */
[----:B------:R-:W3:Y:S01]  /*3670*/  REDUX UR6, R0 ;  /* 0x00000000000673c4 */ /* 0x000ee20000000000 */
[----:B-1----:R-:W-:Y:S01]  /*3680*/  ISETP.EQ.U32.AND P0, PT, R2, UR7, PT ;  /* 0x0000000702007c0c */ /* 0x002fe2000bf02070 */
[----:B--2---:R-:W-:Y:S01]  /*3690*/  IMAD.U32 R2, RZ, RZ, UR5 ;  /* 0x00000005ff027e24 */ /* 0x004fe2000f8e00ff */
[----:B---3--:R-:W-:-:S11]  /*36a0*/  MOV R3, UR6 ;  /* 0x0000000600037c02 */ /* 0x008fd60008000f00 */
[----:B------:R4:W-:Y:S04]  /*36b0*/  @P0 ATOMS.AND RZ, [UR4+0x14], R3 ;  /* 0x00001403ffff098c */ /* 0x0009e8000a800004 */
[----:B------:R4:W-:Y:S01]  /*36c0*/  @P0 ATOMS.AND RZ, [UR4+0x18], R2 ;  /* 0x00001802ffff098c */ /* 0x0009e2000a800004 */
[----:B------:R-:W-:Y:S05]  /*36d0*/  BRA `(.L_x_63) ;  /* 0x0000000000147947 */ /* 0x000fea0003800000 */
.L_x_62:
[----:B------:R-:W-:Y:S02]  /*36e0*/  MOV R2, 0x3700 ;  /* 0x0000370000027802 */ /* 0x000fe40000000f00 */
[----:B---3-5:R-:W-:Y:S05]  /*36f0*/  CALL.REL.NOINC `($__internal_0_$__cuda_sm10x_tcgen05_guardrail_trap_col_being_dealloced_not_returned_by_alloc) ;  /* 0x0000008000a87944 */ /* 0x028fea0003c00000 */
[----:B------:R-:W-:Y:S05]  /*3700*/  BRA `(.L_x_63) ;  /* 0x0000000000087947 */ /* 0x000fea0003800000 */
.L_x_61:
[----:B------:R-:W-:Y:S02]  /*3710*/  MOV R2, 0x3730 ;  /* 0x0000373000027802 */ /* 0x000fe40000000f00 */
[----:B---3-5:R-:W-:Y:S05]  /*3720*/  CALL.REL.NOINC `($__internal_2_$__cuda_sm10x_tcgen05_guardrail_trap_unallocated_columns_being_dealloced) ;  /* 0x0000008000b47944 */ /* 0x028fea0003c00000 */
.L_x_63:
[----:B------:R-:W-:Y:S01]  /*3730*/  NOP ;  /* 0x0000000000007918 */ /* 0x000fe20000000000 */
[----:B----4-:R-:W-:Y:S05]  /*3740*/  EXIT ;  /* 0x000000000000794d */ /* 0x010fea0003800000 */
.L_x_47:
[----:B------:R-:W-:-:S09]  /*3750*/  UISETP.NE.OR UP2, UPT, UR8, 0x3, !UP2 ;  /* 0x000000030800788c */ /* 0x000fd2000d745670 */
[----:B------:R-:W-:Y:S05]  /*3760*/  BRA.U UP2, `(.L_x_64) ;  /* 0x0000001102147547 */ /* 0x000fea000b800000 */
[----:B------:R-:W1:Y:S01]  /*3770*/  LDC R0, c[0x0][0xb30] ;  /* 0x0002cc00ff007b82 */ /* 0x000e620000000800 */
[----:B------:R-:W2:Y:S01]  /*3780*/  LDCU.64 UR8, c[0x0][0x888] ;  /* 0x00011100ff0877ac */ /* 0x000ea20008000a00 */
[----:B------:R-:W-:Y:S02]  /*3790*/  HFMA2 R29, -RZ, RZ, 0, 0 ;  /* 0x00000000ff1d7431 */ /* 0x000fe400000001ff */
[----:B------:R-:W-:Y:S01]  /*37a0*/  IMAD.MOV.U32 R31, RZ, RZ, 0x1 ;  /* 0x00000001ff1f7424 */ /* 0x000fe200078e00ff */
[----:B------:R-:W-:Y:S01]  /*37b0*/  MOV R23, 0x2000 ;  /* 0x0000200000177802 */ /* 0x000fe20000000f00 */
[----:B------:R-:W4:Y:S01]  /*37c0*/  LDCU.64 UR4, c[0x0][0x890] ;  /* 0x00011200ff0477ac */ /* 0x000f220008000a00 */
[----:B------:R-:W-:Y:S01]  /*37d0*/  IMAD.MOV.U32 R30, RZ, RZ, RZ ;  /* 0x000000ffff1e7224 */ /* 0x000fe200078e00ff */
[----:B------:R-:W3:Y:S01]  /*37e0*/  LDC R19, c[0x0][0x370] ;  /* 0x0000dc00ff137b82 */ /* 0x000ee20000000800 */
[----:B------:R-:W-:Y:S01]  /*37f0*/  UMOV UR7, 0x400 ;  /* 0x0000040000077882 */ /* 0x000fe20000000000 */
[----:B------:R-:W-:-:S02]  /*3800*/  UPLOP3.LUT UP1, UPT, UPT, UPT, UPT, 0x40, 0x4 ;  /* 0x000000000004789c */ /* 0x000fc40003f2e870 */
[----:B------:R-:W-:-:S04]  /*3810*/  ULEA UR7, UR37, UR7, 0x18 ;  /* 0x0000000725077291 */ /* 0x000fc8000f8ec0ff */
[----:B------:R-:W3:Y:S01]  /*3820*/  LDC R2, c[0x0][0xb0c] ;  /* 0x0002c300ff027b82 */ /* 0x000ee20000000800 */
[----:B------:R-:W-:Y:S02]  /*3830*/  UIADD3 UR13, UPT, UPT, UR7, 0x48, URZ ;  /* 0x00000048070d7890 */ /* 0x000fe4000fffe0ff */
[----:B--2---:R-:W-:Y:S02]  /*3840*/  UISETP.NE.U32.AND UP2, UPT, UR8, URZ, UPT ;  /* 0x000000ff0800728c */ /* 0x004fe4000bf45070 */
[----:B------:R-:W-:Y:S02]  /*3850*/  UIADD3 UR33, UPT, UPT, UR7, 0x30, URZ ;  /* 0x0000003007217890 */ /* 0x000fe4000fffe0ff */
[----:B----4-:R-:W-:Y:S01]  /*3860*/  UISETP.NE.U32.AND UP3, UPT, UR4, URZ, UPT ;  /* 0x000000ff0400728c */ /* 0x010fe2000bf65070 */
[----:B------:R-:W2:Y:S01]  /*3870*/  LDC R18, c[0x0][0xb20] ;  /* 0x0002c800ff127b82 */ /* 0x000ea20000000800 */
[----:B-1----:R-:W-:Y:S01]  /*3880*/  ISETP.NE.AND P1, PT, R0, 0x1, PT ;  /* 0x000000010000780c */ /* 0x002fe20003f25270 */
[----:B------:R-:W-:-:S02]  /*3890*/  UISETP.NE.AND.EX UP2, UPT, UR9, URZ, UPT, UP2 ;  /* 0x000000ff0900728c */ /* 0x000fc4000bf45320 */
[----:B------:R-:W-:Y:S02]  /*38a0*/  UIADD3 UR25, UPT, UPT, UR7, 0x38, URZ ;  /* 0x0000003807197890 */ /* 0x000fe4000fffe0ff */
[----:B------:R-:W-:Y:S02]  /*38b0*/  UIADD3 UR17, UPT, UPT, UR7, 0x40, URZ ;  /* 0x0000004007117890 */ /* 0x000fe4000fffe0ff */
[----:B------:R-:W1:Y:S01]  /*38c0*/  LDC.64 R32, c[0x0][0x348] ;  /* 0x0000d200ff207b82 */ /* 0x000e620000000a00 */
[----:B------:R-:W-:Y:S02]  /*38d0*/  UPRMT UR13, UR37, 0x654, UR13 ;  /* 0x00000654250d7896 */ /* 0x000fe4000800000d */
[----:B------:R-:W-:-:S05]  /*38e0*/  UISETP.NE.AND.EX UP3, UPT, UR5, URZ, UPT, UP3 ;  /* 0x000000ff0500728c */ /* 0x000fca000bf65330 */
[----:B------:R-:W4:Y:S08]  /*38f0*/  LDC.64 R16, c[0x0][0xb10] ;  /* 0x0002c400ff107b82 */ /* 0x000f300000000a00 */
[----:B------:R-:W1:Y:S08]  /*3900*/  LDC.64 R6, c[0x0][0xb18] ;  /* 0x0002c600ff067b82 */ /* 0x000e700000000a00 */
[----:B------:R-:W1:Y:S08]  /*3910*/  LDC.64 R4, c[0x0][0xb28] ;  /* 0x0002ca00ff047b82 */ /* 0x000e700000000a00 */
[----:B--23--:R-:W1:Y:S02]  /*3920*/  LDC R22, c[0x0][0x374] ;  /* 0x0000dd00ff167b82 */ /* 0x00ce640000000800 */
.L_x_75:
[C---:B------:R-:W-:Y:S02]  /*3930*/  LEA R0, R30.reuse, UR7, 0x3 ;  /* 0x000000071e007c11 */ /* 0x040fe4000f8e18ff */
[----:B------:R-:W-:Y:S02]  /*3940*/  SHF.L.U32 R3, R29, 0x1f, RZ ;  /* 0x0000001f1d037819 */ /* 0x000fe400000006ff */
[----:B------:R-:W-:Y:S02]  /*3950*/  LEA R24, R30, UR7, 0x4 ;  /* 0x000000071e187c11 */ /* 0x000fe4000f8e20ff */
[----:B--2---:R-:W2:Y:S02]  /*3960*/  SYNCS.PHASECHK.TRANS64.TRYWAIT P0, [R0+URZ+0x80], R3 ;  /* 0x00008003000075a7 */ /* 0x004ea400080011ff */
[----:B--2---:R-:W-:Y:S05]  /*3970*/  @!P0 BRA `(.L_x_65) ;  /* 0x0000007800bc8947 */ /* 0x004fea0003800000 */
.L_x_146:
[----:B------:R-:W-:Y:S01]  /*3980*/  ISETP.GE.AND P0, PT, R72, 0x1, PT ;  /* 0x000000014800780c */ /* 0x000fe20003f06270 */
[----:B------:R-:W3:Y:S01]  /*3990*/  LDS.128 R24, [R24+0xf0] ;  /* 0x0000f00018187984 */ /* 0x000ee20000000c00 */
[----:B--2---:R-:W-:Y:S01]  /*39a0*/  VIADD R0, R0, 0x90 ;  /* 0x0000009000007836 */ /* 0x004fe20000000000 */
[----:B------:R-:W-:Y:S01]  /*39b0*/  @!PT LDS RZ, [RZ] ;  /* 0x00000000fffff984 */ /* 0x000fe20000000800 */
[----:B------:R-:W-:Y:S01]  /*39c0*/  @!PT LDS RZ, [RZ] ;  /* 0x00000000fffff984 */ /* 0x000fe20000000800 */
[----:B------:R-:W-:Y:S01]  /*39d0*/  @!PT LDS RZ, [RZ] ;  /* 0x00000000fffff984 */ /* 0x000fe20000000800 */
[----:B------:R-:W-:Y:S01]  /*39e0*/  @!PT LDS RZ, [RZ] ;  /* 0x00000000fffff984 */ /* 0x000fe20000000800 */
[----:B------:R2:W-:Y:S06]  /*39f0*/  MEMBAR.ALL.CTA ;  /* 0x0000000000007992 */ /* 0x0005ec0000008000 */
[----:B--2---:R-:W2:Y:S01]  /*3a00*/  FENCE.VIEW.ASYNC.S ;  /* 0x00000000000073c6 */ /* 0x004ea20000000000 */
[----:B------:R-:W-:Y:S04]  /*3a10*/  PRMT R0, RZ, 0x654, R0 ;  /* 0x00000654ff007816 */ /* 0x000fe80000000000 */
[----:B--2---:R2:W-:Y:S01]  /*3a20*/  SYNCS.ARRIVE.TRANS64.RED.A1T0 RZ, [R0+URZ], RZ ;  /* 0x000000ff00ff79a7 */ /* 0x0045e200081004ff */
[----:B---3--:R-:W-:Y:S11]  /*3a30*/  LOP3.LUT P3, RZ, R26, 0x1, RZ, 0xc0, !PT ;  /* 0x000000011aff7812 */ /* 0x008ff6000786c0ff */
[----:B------:R-:W-:Y:S02]  /*3a40*/  @!UPT UIADD3 URZ, UPT, UPT, URZ, URZ, URZ ;  /* 0x000000fffffff290 */ /* 0x000fe4000fffe0ff */
[----:B------:R-:W-:Y:S02]  /*3a50*/  @P3 MOV R13, R24 ;  /* 0x00000018000d3202 */ /* 0x000fe40000000f00 */
[----:B------:R-:W-:Y:S01]  /*3a60*/  @P3 LOP3.LUT R8, R25, 0xffff, RZ, 0xc0, !PT ;  /* 0x0000ffff19083812 */ /* 0x000fe200078ec0ff */
[----:B--2---:R-:W-:Y:S06]  /*3a70*/  @!P0 BRA `(.L_x_66) ;  /* 0x0000000000a48947 */ /* 0x004fec0003800000 */
[----:B-1----:R-:W-:Y:S01]  /*3a80*/  IMAD.HI.U32 R35, R22, R7, RZ ;  /* 0x0000000716237227 */ /* 0x002fe200078e00ff */
[----:B------:R-:W-:Y:S02]  /*3a90*/  ISETP.NE.AND P0, PT, R6, 0x1, PT ;  /* 0x000000010600780c */ /* 0x000fe40003f05270 */
[----:B------:R-:W-:Y:S01]  /*3aa0*/  ISETP.NE.AND P2, PT, R72, 0x1, PT ;  /* 0x000000014800780c */ /* 0x000fe20003f45270 */
[----:B----4-:R-:W-:Y:S01]  /*3ab0*/  IMAD.HI.U32 R34, R19, R16, RZ ;  /* 0x0000001013227227 */ /* 0x010fe200078e00ff */
[----:B------:R-:W-:Y:S02]  /*3ac0*/  SHF.R.U32.HI R35, RZ, R18, R35 ;  /* 0x00000012ff237219 */ /* 0x000fe40000011623 */
[----:B------:R-:W-:Y:S01]  /*3ad0*/  ISETP.NE.AND P4, PT, R2, 0x1, PT ;  /* 0x000000010200780c */ /* 0x000fe20003f85270 */
[----:B------:R-:W-:Y:S01]  /*3ae0*/  IMAD.HI.U32 R36, R13, R16, RZ ;  /* 0x000000100d247227 */ /* 0x000fe200078e00ff */
[----:B------:R-:W-:Y:S02]  /*3af0*/  SHF.R.U32.HI R34, RZ, R17, R34 ;  /* 0x00000011ff227219 */ /* 0x000fe40000011622 */
[----:B------:R-:W-:Y:S01]  /*3b00*/  SEL R3, R22, R35, !P0 ;  /* 0x0000002316037207 */ /* 0x000fe20004000000 */
[C---:B------:R-:W-:Y:S01]  /*3b10*/  IMAD.HI.U32 R35, R8.reuse, R7, RZ ;  /* 0x0000000708237227 */ /* 0x040fe200078e00ff */
[----:B------:R-:W-:Y:S02]  /*3b20*/  SEL R11, R19, R34, !P4 ;  /* 0x00000022130b7207 */ /* 0x000fe40006000000 */
[----:B------:R-:W-:Y:S01]  /*3b30*/  SHF.R.U32.HI R36, RZ, R17, R36 ;  /* 0x00000011ff247219 */ /* 0x000fe20000011624 */
[----:B------:R-:W-:Y:S01]  /*3b40*/  IMAD.HI.U32 R38, R3, R4, RZ ;  /* 0x0000000403267227 */ /* 0x000fe200078e00ff */
[----:B------:R-:W-:Y:S03]  /*3b50*/  SHF.R.U32.HI R35, RZ, R18, R35 ;  /* 0x00000012ff237219 */ /* 0x000fe60000011623 */
[----:B------:R-:W-:Y:S01]  /*3b60*/  IMAD.HI.U32 R34, R11, R4, RZ ;  /* 0x000000040b227227 */ /* 0x000fe200078e00ff */
[----:B------:R-:W-:Y:S02]  /*3b70*/  @P2 SHF.R.U32.HI R3, RZ, R5, R38 ;  /* 0x00000005ff032219 */ /* 0x000fe40000011626 */
[----:B------:R-:W-:Y:S02]  /*3b80*/  SEL R9, R8, R35, !P0 ;  /* 0x0000002308097207 */ /* 0x000fe40004000000 */
[----:B------:R-:W-:Y:S01]  /*3b90*/  @P2 SHF.R.U32.HI R11, RZ, R5, R34 ;  /* 0x00000005ff0b2219 */ /* 0x000fe20000011622 */
[C---:B------:R-:W-:Y:S01]  /*3ba0*/  IMAD R10, R72.reuse, R3, RZ ;  /* 0x00000003480a7224 */ /* 0x040fe200078e02ff */
[----:B------:R-:W-:Y:S01]  /*3bb0*/  SEL R3, R13, R36, !P4 ;  /* 0x000000240d037207 */ /* 0x000fe20006000000 */
[C---:B------:R-:W-:Y:S03]  /*3bc0*/  IMAD.HI.U32 R14, R9.reuse, R4, RZ ;  /* 0x00000004090e7227 */ /* 0x040fe600078e00ff */
[----:B------:R-:W-:Y:S01]  /*3bd0*/  ISETP.GE.AND P0, PT, R9, R10, PT ;  /* 0x0000000a0900720c */ /* 0x000fe20003f06270 */
[C---:B------:R-:W-:Y:S01]  /*3be0*/  IMAD R12, R72.reuse, R11, RZ ;  /* 0x0000000b480c7224 */ /* 0x040fe200078e02ff */
[-C--:B------:R-:W-:Y:S04]  /*3bf0*/  SHF.R.U32.HI R14, RZ, R5.reuse, R14 ;  /* 0x00000005ff0e7219 */ /* 0x080fe8000001160e */
[----:B------:R-:W-:Y:S02]  /*3c00*/  ISETP.GE.OR P0, PT, R3, R12, P0 ;  /* 0x0000000c0300720c */ /* 0x000fe40000706670 */
[----:B------:R-:W-:Y:S05]  /*3c10*/  SEL R15, R9, R14, !P2 ;  /* 0x0000000e090f7207 */ /* 0x000fea0005000000 */
[----:B------:R-:W-:Y:S04]  /*3c20*/  IMAD.MOV R14, RZ, RZ, -R15 ;  /* 0x000000ffff0e7224 */ /* 0x000fe800078e0a0f */
[----:B------:R-:W-:Y:S02]  /*3c30*/  IMAD R14, R72, R14, R9 ;  /* 0x0000000e480e7224 */ /* 0x000fe400078e0209 */
[C---:B------:R-:W-:Y:S05]  /*3c40*/  @!P0 IMAD.HI.U32 R10, R3.reuse, R4, RZ ;  /* 0x00000004030a8227 */ /* 0x040fea00078e00ff */
[----:B------:R-:W-:Y:S04]  /*3c50*/  @!P0 SHF.R.U32.HI R10, RZ, R5, R10 ;  /* 0x00000005ff0a8219 */ /* 0x000fe8000001160a */
[----:B------:R-:W-:Y:S01]  /*3c60*/  @!P0 SEL R0, R3, R10, !P2 ;  /* 0x0000000a03008207 */ /* 0x000fe20005000000 */
[----:B------:R-:W-:Y:S03]  /*3c70*/  IMAD.MOV R10, RZ, RZ, -R3 ;  /* 0x000000ffff0a7224 */ /* 0x000fe600078e0a03 */
[----:B------:R-:W-:Y:S01]  /*3c80*/  @!P0 IADD3 R15, PT, PT, R15, -R0, RZ ;  /* 0x800000000f0f8210 */ /* 0x000fe20007ffe0ff */
[----:B------:R-:W-:Y:S01]  /*3c90*/  @!P0 IMAD R0, R11, R14, R0 ;  /* 0x0000000e0b008224 */ /* 0x000fe200078e0200 */
[----:B------:R-:W-:Y:S01]  /*3ca0*/  IADD3 R11, PT, PT, -R9, RZ, RZ ;  /* 0x000000ff090b7210 */ /* 0x000fe20007ffe1ff */
[----:B------:R-:W-:Y:S02]  /*3cb0*/  IMAD R13, R2, R10, R13 ;  /* 0x0000000a020d7224 */ /* 0x000fe400078e020d */
[----:B------:R-:W-:Y:S02]  /*3cc0*/  @!P0 IMAD R9, R15, R72, R3 ;  /* 0x000000480f098224 */ /* 0x000fe400078e0203 */
[----:B------:R-:W-:Y:S02]  /*3cd0*/  @!P0 IMAD.MOV.U32 R3, RZ, RZ, R0 ;  /* 0x000000ffff038224 */ /* 0x000fe400078e0000 */
[----:B------:R-:W-:Y:S02]  /*3ce0*/  IMAD R8, R6, R11, R8 ;  /* 0x0000000b06087224 */ /* 0x000fe400078e0208 */
[----:B------:R-:W-:Y:S02]  /*3cf0*/  IMAD R13, R3, R2, R13 ;  /* 0x00000002030d7224 */ /* 0x000fe400078e020d */
[----:B------:R-:W-:Y:S02]  /*3d00*/  IMAD R8, R9, R6, R8 ;  /* 0x0000000609087224 */ /* 0x000fe400078e0208 */
.L_x_66:
[----:B------:R-:W-:Y:S05]  /*3d10*/  BRA.U UP1, `(.L_x_67) ;  /* 0x0000000101107547 */ /* 0x000fea000b800000 */
[----:B------:R-:W-:Y:S04]  /*3d20*/  MOV R0, UR6 ;  /* 0x0000000600007c02 */ /* 0x000fe80008000f00 */
[----:B------:R-:W-:Y:S04]  /*3d30*/  SHF.L.U32 R3, R0, 0x1f, RZ ;  /* 0x0000001f00037819 */ /* 0x000fe800000006ff */
[----:B------:R-:W2:Y:S02]  /*3d40*/  SYNCS.PHASECHK.TRANS64.TRYWAIT P0, [UR7+0x78], R3 ;  /* 0x00007803ff0075a7 */ /* 0x000ea40008001107 */
[----:B--2---:R-:W-:Y:S05]  /*3d50*/  @!P0 BRA `(.L_x_68) ;  /* 0x0000007400d88947 */ /* 0x004fea0003800000 */
.L_x_67:
[----:B------:R-:W-:Y:S02]  /*3d60*/  R2UR UR35, R21 ;  /* 0x00000000152372ca */ /* 0x000fe400000e0000 */
[----:B------:R-:W-:Y:S02]  /*3d70*/  R2UR UR34, R20 ;  /* 0x00000000142272ca */ /* 0x000fe400000e0000 */
[----:B------:R-:W-:Y:S02]  /*3d80*/  ISETP.NE.U32.AND P2, PT, RZ, UR4, PT ;  /* 0x00000004ff007c0c */ /* 0x000fe4000bf45070 */
[----:B------:R-:W-:Y:S02]  /*3d90*/  SHF.L.U32 R12, R31, 0x1f, RZ ;  /* 0x0000001f1f0c7819 */ /* 0x000fe400000006ff */
[----:B------:R-:W-:Y:S05]  /*3da0*/  ISETP.NE.AND.EX P2, PT, RZ, UR5, PT, P2 ;  /* 0x00000005ff007c0c */ /* 0x000fea000bf45320 */
[----:B------:R-:W-:Y:S02]  /*3db0*/  USHF.L.U32 UR35, UR35, 0x7, URZ ;  /* 0x0000000723237899 */ /* 0x000fe400080006ff */
[----:B------:R-:W-:Y:S01]  /*3dc0*/  USHF.L.U32 UR34, UR34, 0x8, URZ ;  /* 0x0000000822227899 */ /* 0x000fe200080006ff */
[----:B------:R-:W-:Y:S11]  /*3dd0*/  BRA.U !UP3, `(.L_x_69) ;  /* 0x000000010b347547 */ /* 0x000ff6000b800000 */
[----:B------:R-:W-:Y:S01]  /*3de0*/  UPLOP3.LUT UP0, UPT, UPT, UPT, UP2, 0x80, 0x8 ;  /* 0x000000000008789c */ /* 0x000fe20003f0f020 */
[----:B--2---:R-:W-:Y:S02]  /*3df0*/  HFMA2 R0, -RZ, RZ, 0, 5.9604644775390625e-08 ;  /* 0x00000001ff007431 */ /* 0x004fe400000001ff */
[----:B------:R-:W-:Y:S03]  /*3e00*/  IMAD.MOV.U32 R171, RZ, RZ, 0x1 ;  /* 0x00000001ffab7424 */ /* 0x000fe600078e00ff */
[----:B------:R-:W-:Y:S05]  /*3e10*/  PLOP3.LUT P0, PT, PT, PT, UP0, 0x80, 0x8 ;  /* 0x000000000008781c */ /* 0x000fea0003f0f008 */
[----:B------:R-:W2:Y:S01]  /*3e20*/  @UP0 LDCU.64 UR10, c[0x0][0x888] ;  /* 0x00011100ff0a07ac */ /* 0x000ea20008000a00 */
[----:B------:R-:W-:Y:S07]  /*3e30*/  @UP0 UIMAD UR8, UR36, UR4, URZ ;  /* 0x00000004240802a4 */ /* 0x000fee000f8e02ff */
[----:B------:R-:W-:Y:S01]  /*3e40*/  @!P0 PRMT R171, R0, 0x7610, R171 ;  /* 0x0000761000ab8816 */ /* 0x000fe200000000ab */
[----:B--2---:R-:W-:Y:S03]  /*3e50*/  @UP0 UIMAD.WIDE UR10, UR8, 0x4, UR10 ;  /* 0x00000004080a08a5 */ /* 0x004fe6000f8e020a */
[----:B------:R-:W2:Y:S03]  /*3e60*/  @!UP0 LDCU UR8, c[0x0][0x880] ;  /* 0x00011000ff0887ac */ /* 0x000ea60008000800 */
[----:B------:R-:W-:Y:S01]  /*3e70*/  IMAD.U32 R10, RZ, RZ, UR10 ;  /* 0x0000000aff0a7e24 */ /* 0x000fe2000f8e00ff */
[----:B------:R-:W-:Y:S05]  /*3e80*/  MOV R11, UR11 ;  /* 0x0000000b000b7c02 */ /* 0x000fea0008000f00 */
[----:B-----5:R3:W5:Y:S02]  /*3e90*/  @P0 LDG.E R81, desc[UR46][R10.64] ;  /* 0x0000002e0a510981 */ /* 0x020764000c1e1900 */
[----:B--23--:R-:W-:Y:S07]  /*3ea0*/  @!P0 IMAD.U32 R81, RZ, RZ, UR8 ;  /* 0x00000008ff518e24 */ /* 0x00cfee000f8e00ff */
.L_x_69:
[----:B-----5:R-:W-:Y:S01]  /*3eb0*/  @!P2 FSETP.EQ.AND P0, PT, R81, RZ, PT ;  /* 0x000000ff5100a20b */ /* 0x020fe20003f02000 */
[----:B------:R-:W-:Y:S01]  /*3ec0*/  @!UPT UIADD3 URZ, UPT, UPT, URZ, URZ, URZ ;  /* 0x000000fffffff290 */ /* 0x000fe2000fffe0ff */
[----:B------:R-:W-:Y:S11]  /*3ed0*/  @!P2 BRA `(.L_x_70) ;  /* 0x000000000014a947 */ /* 0x000ff60003800000 */
[----:B------:R-:W-:Y:S02]  /*3ee0*/  LOP3.LUT P2, RZ, R171, 0xff, RZ, 0xc0, !PT ;  /* 0x000000ffabff7812 */ /* 0x000fe4000784c0ff */
[----:B------:R-:W-:Y:S04]  /*3ef0*/  PLOP3.LUT P0, PT, PT, PT, UP0, 0x80, 0x8 ;  /* 0x000000000008781c */ /* 0x000fe80003f0f008 */
[----:B------:R-:W-:Y:S07]  /*3f00*/  PLOP3.LUT P0, PT, P0, PT, PT, 0x8, 0x80 ;  /* 0x000000000080781c */ /* 0x000fee000070e170 */
[----:B------:R-:W-:Y:S11]  /*3f10*/  @P2 FSETP.EQ.AND P0, PT, R81, RZ, PT ;  /* 0x000000ff5100220b */ /* 0x000ff60003f02000 */
[----:B------:R-:W-:Y:S02]  /*3f20*/  @!UPT UIADD3 URZ, UPT, UPT, URZ, URZ, URZ ;  /* 0x000000fffffff290 */ /* 0x000fe4000fffe0ff */
.L_x_70:
[----:B------:R-:W3:Y:S01]  /*3f30*/  SYNCS.PHASECHK.TRANS64.TRYWAIT P2, [UR7+0x50], R12 ;  /* 0x0000500cff0075a7 */ /* 0x000ee20008041107 */
[----:B------:R-:W-:Y:S04]  /*3f40*/  ELECT P4, URZ, PT ;  /* 0x0000000000ff782f */ /* 0x000fe80003880000 */
[----:B------:R-:W-:Y:S11]  /*3f50*/  PLOP3.LUT P4, PT, P0, P4, PT, 0xf2, 0x2f ;  /* 0x00000000002f781c */ /* 0x000ff60000789e72 */
[----:B------:R-:W-:Y:S02]  /*3f60*/  @!UPT UIADD3 URZ, UPT, UPT, URZ, URZ, URZ ;  /* 0x000000fffffff290 */ /* 0x000fe4000fffe0ff */
[----:B-1----:R-:W-:Y:S05]  /*3f70*/  @!P4 IADD3 R9, P0, PT, R32, 0x580, RZ ;  /* 0x000005802009c810 */ /* 0x002fea0007f1e0ff */
[----:B--2---:R-:W-:Y:S01]  /*3f80*/  @!P4 IMAD.X R0, RZ, RZ, R33, P0 ;  /* 0x000000ffff00c224 */ /* 0x004fe200000e0621 */
[----:B---3--:R-:W-:Y:S07]  /*3f90*/  @!P2 BRA `(.L_x_71) ;  /* 0x000000740060a947 */ /* 0x008fee0003800000 */
.L_x_149:
[----:B------:R-:W-:Y:S01]  /*3fa0*/  @!P4 R2UR UR8, R0 ;  /* 0x000000000008c2ca */ /* 0x000fe200000e0000 */
[----:B------:R-:W-:Y:S01]  /*3fb0*/  VOTEU.ALL UP1, P4 ;  /* 0x0000000000ff7886 */ /* 0x000fe20002020000 */
[----:B------:R-:W-:Y:S01]  /*3fc0*/  @!P4 R2UR UR9, R9 ;  /* 0x000000000909c2ca */ /* 0x000fe200000e0000 */
[----:B------:R-:W-:Y:S01]  /*3fd0*/  @!P4 IMAD.MOV.U32 R0, RZ, RZ, 0x2000 ;  /* 0x00002000ff00c424 */ /* 0x000fe200078e00ff */
[----:B------:R-:W-:Y:S01]  /*3fe0*/  UMOV UR10, 0x0 ;  /* 0x00000000000a7882 */ /* 0x000fe20000000000 */
[----:B------:R-:W-:Y:S01]  /*3ff0*/  UMOV UR11, 0x10000000 ;  /* 0x10000000000b7882 */ /* 0x000fe20000000000 */
[----:B------:R-:W-:Y:S01]  /*4000*/  @!UP1 UIADD3 UR32, UPT, UPT, UR7, 0x200, URZ ;  /* 0x0000020007209890 */ /* 0x000fe2000fffe0ff */
[----:B------:R-:W-:Y:S01]  /*4010*/  @!P4 IADD3 R9, P0, PT, R32, 0x580, RZ ;  /* 0x000005802009c810 */ /* 0x000fe20007f1e0ff */
[----:B------:R-:W-:Y:S05]  /*4020*/  VOTEU.ALL UP1, P4 ;  /* 0x0000000000ff7886 */ /* 0x000fea0002020000 */
[----:B------:R-:W-:Y:S01]  /*4030*/  IMAD.U32 R11, RZ, RZ, UR8 ;  /* 0x00000008ff0b7e24 */ /* 0x000fe2000f8e00ff */
[----:B------:R-:W-:Y:S01]  /*4040*/  UPRMT UR8, UR37, 0x654, UR33 ;  /* 0x0000065425087896 */ /* 0x000fe20008000021 */
[----:B------:R-:W-:Y:S03]  /*4050*/  IMAD.U32 R10, RZ, RZ, UR9 ;  /* 0x00000009ff0a7e24 */ /* 0x000fe6000f8e00ff */
[----:B------:R-:W-:Y:S02]  /*4060*/  @!P4 R2UR UR15, R11 ;  /* 0x000000000b0fc2ca */ /* 0x000fe400000e0000 */
[----:B------:R-:W-:Y:S11]  /*4070*/  @!P4 R2UR UR14, R10 ;  /* 0x000000000a0ec2ca */ /* 0x000ff600000e0000 */
[----:B------:R-:W-:Y:S02]  /*4080*/  @!UPT UIADD3 URZ, UPT, UPT, URZ, URZ, URZ ;  /* 0x000000fffffff290 */ /* 0x000fe4000fffe0ff */
[----:B------:R2:W-:Y:S01]  /*4090*/  @!UP1 UTMALDG.3D [UR32], [UR14], desc[UR10] ;  /* 0x00000a200e0095b4 */ /* 0x0005e20008011000 */
[----:B------:R3:W-:Y:S01]  /*40a0*/  @!P4 SYNCS.ARRIVE.TRANS64.RED.A0TR RZ, [UR7+0x30], R0 ;  /* 0x00003000ffffc9a7 */ /* 0x0007e20008300407 */
[----:B------:R-:W-:Y:S01]  /*40b0*/  SYNCS.ARRIVE.TRANS64.RED.A1T0 RZ, [UR8], RZ ;  /* 0x000000ffffff79a7 */ /* 0x000fe20008100408 */
[----:B---3--:R-:W-:Y:S01]  /*40c0*/  @!P4 IMAD.X R0, RZ, RZ, R33, P0 ;  /* 0x000000ffff00c224 */ /* 0x008fe200000e0621 */
[----:B------:R-:W3:Y:S02]  /*40d0*/  SYNCS.PHASECHK.TRANS64.TRYWAIT P2, [UR7+0x58], R12 ;  /* 0x0000580cff0075a7 */ /* 0x000ee40008041107 */
[----:B--23--:R-:W-:Y:S05]  /*40e0*/  @!P2 BRA `(.L_x_72) ;  /* 0x000000740024a947 */ /* 0x00cfea0003800000 */
.L_x_151:
        /* <DEDUP_REMOVED lines=8> */
[----:B------:R-:W-:Y:S01]  /*4170*/  @!UP1 UIADD3 UR24, UPT, UPT, UR7, 0x2200, URZ ;  /* 0x0000220007189890 */ /* 0x000fe2000fffe0ff */
[----:B------:R-:W-:Y:S01]  /*4180*/  VOTEU.ALL UP1, P4 ;  /* 0x0000000000ff7886 */ /* 0x000fe20002020000 */
[----:B------:R-:W-:Y:S01]  /*4190*/  UMOV UR27, UR35 ;  /* 0x00000023001b7c82 */ /* 0x000fe20008000000 */
[----:B------:R-:W-:Y:S02]  /*41a0*/  UMOV UR28, UR36 ;  /* 0x00000024001c7c82 */ /* 0x000fe40008000000 */
[----:B------:R-:W-:Y:S01]  /*41b0*/  IMAD.U32 R11, RZ, RZ, UR8 ;  /* 0x00000008ff0b7e24 */ /* 0x000fe2000f8e00ff */
[----:B------:R-:W-:Y:S01]  /*41c0*/  UPRMT UR8, UR37, 0x654, UR25 ;  /* 0x0000065425087896 */ /* 0x000fe20008000019 */
[----:B------:R-:W-:Y:S02]  /*41d0*/  IMAD.U32 R10, RZ, RZ, UR9 ;  /* 0x00000009ff0a7e24 */ /* 0x000fe4000f8e00ff */
[----:B------:R-:W-:Y:S01]  /*41e0*/  @!P4 IMAD.X R20, RZ, RZ, R33, P0 ;  /* 0x000000ffff14c224 */ /* 0x000fe200000e0621 */
[----:B------:R-:W-:Y:S02]  /*41f0*/  @!P4 R2UR UR15, R11 ;  /* 0x000000000b0fc2ca */ /* 0x000fe400000e0000 */
[----:B------:R-:W-:Y:S11]  /*4200*/  @!P4 R2UR UR14, R10 ;  /* 0x000000000a0ec2ca */ /* 0x000ff600000e0000 */
[----:B------:R-:W-:Y:S02]  /*4210*/  @!UPT UIADD3 URZ, UPT, UPT, URZ, URZ, URZ ;  /* 0x000000fffffff290 */ /* 0x000fe4000fffe0ff */
[----:B------:R2:W-:Y:S01]  /*4220*/  @!UP1 UTMALDG.3D [UR24], [UR14], desc[UR10] ;  /* 0x00000a180e0095b4 */ /* 0x0005e20008011000 */
[----:B------:R2:W-:Y:S01]  /*4230*/  @!P4 SYNCS.ARRIVE.TRANS64.RED.A0TR RZ, [UR7+0x38], R0 ;  /* 0x00003800ffffc9a7 */ /* 0x0005e20008300407 */
[----:B------:R-:W-:Y:S01]  /*4240*/  SYNCS.ARRIVE.TRANS64.RED.A1T0 RZ, [UR8], RZ ;  /* 0x000000ffffff79a7 */ /* 0x000fe20008100408 */
[----:B------:R-:W3:Y:S02]  /*4250*/  SYNCS.PHASECHK.TRANS64.TRYWAIT P2, [UR7+0x60], R12 ;  /* 0x0000600cff0075a7 */ /* 0x000ee40008041107 */
[----:B--23--:R-:W-:Y:S05]  /*4260*/  @!P2 BRA `(.L_x_73) ;  /* 0x0000007000dca947 */ /* 0x00cfea0003800000 */
.L_x_153:
[----:B------:R-:W2:Y:S01]  /*4270*/  LDC.64 R14, c[0x0][0xb10] ;  /* 0x0002c400ff0e7b82 */ /* 0x000ea20000000a00 */
[----:B------:R-:W-:Y:S01]  /*4280*/  @!P4 R2UR UR8, R20 ;  /* 0x000000001408c2ca */ /* 0x000fe200000e0000 */
[----:B------:R-:W-:Y:S01]  /*4290*/  VOTEU.ALL UP1, P4 ;  /* 0x0000000000ff7886 */ /* 0x000fe20002020000 */
[----:B------:R-:W-:Y:S01]  /*42a0*/  @!P4 R2UR UR9, R21 ;  /* 0x000000001509c2ca */ /* 0x000fe200000e0000 */
[----:B------:R-:W-:Y:S01]  /*42b0*/  UMOV UR10, 0x0 ;  /* 0x00000000000a7882 */ /* 0x000fe20000000000 */
[----:B------:R-:W-:Y:S03]  /*42c0*/  UMOV UR11, 0x10000000 ;  /* 0x10000000000b7882 */ /* 0x000fe60000000000 */
[----:B------:R-:W3:Y:S01]  /*42d0*/  LDC.64 R10, c[0x0][0xb18] ;  /* 0x0002c600ff0a7b82 */ /* 0x000ee20000000a00 */
[----:B------:R-:W-:Y:S01]  /*42e0*/  @!UP1 UIADD3 UR18, UPT, UPT, UR34, 0x80, URZ ;  /* 0x0000008022129890 */ /* 0x000fe2000fffe0ff */
[----:B------:R-:W-:Y:S01]  /*42f0*/  @P3 SHF.R.U32.HI R28, RZ, 0x10, R25 ;  /* 0x00000010ff1c3819 */ /* 0x000fe20000011619 */
[----:B------:R-:W-:Y:S01]  /*4300*/  @!UP1 UIADD3 UR16, UPT, UPT, UR7, 0x4200, URZ ;  /* 0x0000420007109890 */ /* 0x000fe2000fffe0ff */
[----:B------:R-:W-:Y:S01]  /*4310*/  VIADD R30, R30, 0x1 ;  /* 0x000000011e1e7836 */ /* 0x000fe20000000000 */
[----:B------:R-:W-:Y:S03]  /*4320*/  VOTEU.ALL UP1, P4 ;  /* 0x0000000000ff7886 */ /* 0x000fe60002020000 */
[----:B------:R-:W5:Y:S01]  /*4330*/  @!P1 LDC R0, c[0x0][0xb20] ;  /* 0x0002c800ff009b82 */ /* 0x000f620000000800 */
[----:B------:R-:W-:Y:S01]  /*4340*/  UMOV UR19, UR35 ;  /* 0x0000002300137c82 */ /* 0x000fe20008000000 */
[----:B------:R-:W-:Y:S01]  /*4350*/  IMAD.U32 R21, RZ, RZ, UR8 ;  /* 0x00000008ff157e24 */ /* 0x000fe2000f8e00ff */
[----:B------:R-:W-:Y:S05]  /*4360*/  UMOV UR20, UR36 ;  /* 0x0000002400147c82 */ /* 0x000fea0008000000 */
[----:B-1----:R-:W1:Y:S01]  /*4370*/  @!P1 LDC R3, c[0x0][0xb0c] ;  /* 0x0002c300ff039b82 */ /* 0x002e620000000800 */
[----:B------:R-:W-:Y:S01]  /*4380*/  IMAD.U32 R20, RZ, RZ, UR9 ;  /* 0x00000009ff147e24 */ /* 0x000fe2000f8e00ff */
[----:B------:R-:W-:Y:S01]  /*4390*/  UPRMT UR8, UR37, 0x654, UR17 ;  /* 0x0000065425087896 */ /* 0x000fe20008000011 */
[----:B------:R-:W-:Y:S03]  /*43a0*/  @!P4 R2UR UR15, R21 ;  /* 0x00000000150fc2ca */ /* 0x000fe600000e0000 */
[----:B------:R-:W-:Y:S01]  /*43b0*/  @!P4 R2UR UR14, R20 ;  /* 0x00000000140ec2ca */ /* 0x000fe200000e0000 */
[----:B------:R-:W-:Y:S11]  /*43c0*/  @!P4 IMAD.MOV.U32 R20, RZ, RZ, 0x2000 ;  /* 0x00002000ff14c424 */ /* 0x000ff600078e00ff */
[----:B------:R-:W-:Y:S01]  /*43d0*/  @!UPT UIADD3 URZ, UPT, UPT, URZ, URZ, URZ ;  /* 0x000000fffffff290 */ /* 0x000fe2000fffe0ff */
[----:B------:R1:W-:Y:S01]  /*43e0*/  @!UP1 UTMALDG.3D [UR16], [UR14], desc[UR10] ;  /* 0x00000a100e0095b4 */ /* 0x0003e20008011000 */
[----:B------:R1:W-:Y:S02]  /*43f0*/  @!P4 SYNCS.ARRIVE.TRANS64.RED.A0TR RZ, [UR7+0x40], R20 ;  /* 0x00004014ffffc9a7 */ /* 0x0003e40008300407 */
[----:B-1----:R-:W-:Y:S01]  /*4400*/  @!P1 ISETP.NE.AND P2, PT, R3, 0x1, PT ;  /* 0x000000010300980c */ /* 0x002fe20003f45270 */
[C---:B--2---:R-:W-:Y:S01]  /*4410*/  @!P1 IMAD.HI.U32 R14, R13.reuse, R14, RZ ;  /* 0x0000000e0d0e9227 */ /* 0x044fe200078e00ff */
[----:B---3--:R-:W-:Y:S03]  /*4420*/  @!P1 ISETP.NE.AND P0, PT, R10, 0x1, PT ;  /* 0x000000010a00980c */ /* 0x008fe60003f05270 */
[C---:B------:R-:W-:Y:S01]  /*4430*/  @!P1 IMAD.HI.U32 R11, R8.reuse, R11, RZ ;  /* 0x0000000b080b9227 */ /* 0x040fe200078e00ff */
[----:B------:R-:W-:Y:S04]  /*4440*/  @!P1 SHF.R.U32.HI R14, RZ, R15, R14 ;  /* 0x0000000fff0e9219 */ /* 0x000fe8000001160e */
[----:B-----5:R-:W-:Y:S01]  /*4450*/  @!P1 SHF.R.U32.HI R9, RZ, R0, R11 ;  /* 0x00000000ff099219 */ /* 0x020fe2000001160b */
[----:B------:R-:W-:Y:S01]  /*4460*/  SYNCS.ARRIVE.TRANS64.RED.A1T0 RZ, [UR8], RZ ;  /* 0x000000ffffff79a7 */ /* 0x000fe20008100408 */
[----:B------:R-:W-:Y:S02]  /*4470*/  @!P1 SEL R14, R13, R14, !P2 ;  /* 0x0000000e0d0e9207 */ /* 0x000fe40005000000 */
[----:B------:R-:W-:Y:S01]  /*4480*/  @!P1 SEL R9, R8, R9, !P0 ;  /* 0x0000000908099207 */ /* 0x000fe20004000000 */
[----:B------:R-:W1:Y:S04]  /*4490*/  SYNCS.PHASECHK.TRANS64.TRYWAIT P5, [UR7+0x68], R12 ;  /* 0x0000680cff0075a7 */ /* 0x000e6800080a1107 */
[----:B------:R-:W-:Y:S02]  /*44a0*/  @!P1 IMAD.IADD R0, R9, 0x1, -R14 ;  /* 0x0000000109009824 */ /* 0x000fe400078e0a0e */
[----:B------:R-:W-:Y:S02]  /*44b0*/  @!P1 IMAD.IADD R9, R14, 0x1, -R9 ;  /* 0x000000010e099824 */ /* 0x000fe400078e0a09 */
[----:B------:R-:W-:Y:S02]  /*44c0*/  @!P1 IMAD R13, R0, R3, R13 ;  /* 0x00000003000d9224 */ /* 0x000fe400078e020d */
[----:B------:R-:W-:Y:S01]  /*44d0*/  @!P1 IMAD R8, R9, R10, R8 ;  /* 0x0000000a09089224 */ /* 0x000fe200078e0208 */
[----:B-1----:R-:W-:Y:S06]  /*44e0*/  @!P5 BRA `(.L_x_74) ;  /* 0x000000700054d947 */ /* 0x002fec0003800000 */
.L_x_155:
[----:B-1----:R-:W-:Y:S01]  /*44f0*/  @!P4 IADD3 R3, P0, PT, R32, 0x580, RZ ;  /* 0x000005802003c810 */ /* 0x002fe20007f1e0ff */
[----:B------:R-:W-:Y:S01]  /*4500*/  VOTEU.ALL UP1, P4 ;  /* 0x0000000000ff7886 */ /* 0x000fe20002020000 */
[----:B------:R-:W-:Y:S01]  /*4510*/  UMOV UR18, 0x0 ;  /* 0x0000000000127882 */ /* 0x000fe20000000000 */
[----:B------:R-:W-:Y:S01]  /*4520*/  UMOV UR19, 0x10000000 ;  /* 0x1000000000137882 */ /* 0x000fe20000000000 */
[----:B------:R-:W-:Y:S01]  /*4530*/  @!P4 R2UR UR9, R3 ;  /* 0x000000000309c2ca */ /* 0x000fe200000e0000 */
[----:B------:R-:W-:Y:S01]  /*4540*/  @!P4 IMAD.X R0, RZ, RZ, R33, P0 ;  /* 0x000000ffff00c224 */ /* 0x000fe200000e0621 */
[----:B------:R-:W-:Y:S01]  /*4550*/  @!UP1 UIADD3 UR10, UPT, UPT, UR34, 0xc0, URZ ;  /* 0x000000c0220a9890 */ /* 0x000fe2000fffe0ff */
[----:B------:R-:W-:Y:S01]  /*4560*/  ISETP.NE.AND P0, PT, R30, 0x2, PT ;  /* 0x000000021e00780c */ /* 0x000fe20003f05270 */
[----:B------:R-:W-:Y:S01]  /*4570*/  UMOV UR11, UR35 ;  /* 0x00000023000b7c82 */ /* 0x000fe20008000000 */
[----:B------:R-:W-:Y:S01]  /*4580*/  UMOV UR12, UR36 ;  /* 0x00000024000c7c82 */ /* 0x000fe20008000000 */
[----:B------:R-:W-:Y:S01]  /*4590*/  @!P4 R2UR UR8, R0 ;  /* 0x000000000008c2ca */ /* 0x000fe200000e0000 */
[----:B------:R-:W-:Y:S01]  /*45a0*/  IMAD.IADD R20, R8, 0x1, R147 ;  /* 0x0000000108147824 */ /* 0x000fe200078e0293 */
[----:B------:R-:W-:Y:S01]  /*45b0*/  @P3 R2UR UR36, R28 ;  /* 0x000000001c2432ca */ /* 0x000fe200000e0000 */
[----:B------:R-:W-:Y:S01]  /*45c0*/  IMAD.IADD R21, R13, 0x1, R170 ;  /* 0x000000010d157824 */ /* 0x000fe200078e02aa */
[----:B------:R-:W-:Y:S02]  /*45d0*/  SEL R0, RZ, 0x1, P0 ;  /* 0x00000001ff007807 */ /* 0x000fe40000000000 */
[----:B------:R-:W-:Y:S01]  /*45e0*/  LOP3.LUT R31, R31, 0x1, RZ, 0x3c, !PT ;  /* 0x000000011f1f7812 */ /* 0x000fe200078e3cff */
[----:B------:R-:W-:Y:S01]  /*45f0*/  IMAD.U32 R10, RZ, RZ, UR9 ;  /* 0x00000009ff0a7e24 */ /* 0x000fe2000f8e00ff */
[----:B------:R-:W-:Y:S01]  /*4600*/  @!UP1 UIADD3 UR9, UPT, UPT, UR7, 0x48, URZ ;  /* 0x0000004807099890 */ /* 0x000fe2000fffe0ff */
[----:B------:R-:W-:Y:S02]  /*4610*/  LOP3.LUT R29, R29, R0, RZ, 0x3c, !PT ;  /* 0x000000001d1d7212 */ /* 0x000fe400078e3cff */
[----:B------:R-:W-:Y:S02]  /*4620*/  SEL R30, R30, RZ, P0 ;  /* 0x000000ff1e1e7207 */ /* 0x000fe40000000000 */
[----:B------:R-:W-:Y:S01]  /*4630*/  IMAD.U32 R11, RZ, RZ, UR8 ;  /* 0x00000008ff0b7e24 */ /* 0x000fe2000f8e00ff */
[----:B------:R-:W-:Y:S01]  /*4640*/  @!P4 R2UR UR14, R10 ;  /* 0x000000000a0ec2ca */ /* 0x000fe200000e0000 */
[----:B------:R-:W-:Y:S01]  /*4650*/  @!UP1 UIADD3 UR8, UPT, UPT, UR7, 0x6200, URZ ;  /* 0x0000620007089890 */ /* 0x000fe2000fffe0ff */
[----:B------:R-:W-:Y:S02]  /*4660*/  VOTEU.ALL UP1, P4 ;  /* 0x0000000000ff7886 */ /* 0x000fe40002020000 */
[----:B------:R-:W-:Y:S11]  /*4670*/  @!P4 R2UR UR15, R11 ;  /* 0x000000000b0fc2ca */ /* 0x000ff600000e0000 */
[----:B------:R-:W-:Y:S02]  /*4680*/  @!UPT UIADD3 URZ, UPT, UPT, URZ, URZ, URZ ;  /* 0x000000fffffff290 */ /* 0x000fe4000fffe0ff */
[----:B------:R2:W-:Y:S01]  /*4690*/  @!UP1 UTMALDG.3D [UR8], [UR14], desc[UR18] ;  /* 0x000012080e0095b4 */ /* 0x0005e20008011000 */
[----:B------:R2:W-:Y:S01]  /*46a0*/  @!P4 SYNCS.ARRIVE.TRANS64.RED.A0TR RZ, [UR7+0x48], R23 ;  /* 0x00004817ffffc9a7 */ /* 0x0005e20008300407 */
[----:B------:R-:W-:Y:S01]  /*46b0*/  UPLOP3.LUT UP1, UPT, UPT, UPT, UPT, 0x80, 0x8 ;  /* 0x000000000008789c */ /* 0x000fe20003f2f070 */
[----:B------:R-:W-:Y:S01]  /*46c0*/  SYNCS.ARRIVE.TRANS64.RED.A1T0 RZ, [UR13], RZ ;  /* 0x000000ffffff79a7 */ /* 0x000fe2000810040d */
[----:B------:R-:W-:Y:S09]  /*46d0*/  @P3 BRA `(.L_x_75) ;  /* 0xfffffff000943947 */ /* 0x000ff2000383ffff */
[----:B------:R-:W-:-:S04]  /*46e0*/  SHF.L.U32 R3, R31, 0x1f, RZ ;  /* 0x0000001f1f037819 */ /* 0x000fc800000006ff */
[----:B------:R-:W1:Y:S02]  /*46f0*/  SYNCS.PHASECHK.TRANS64.TRYWAIT P0, [UR7+0x50], R3 ;  /* 0x00005003ff0075a7 */ /* 0x000e640008001107 */
[----:B-1----:R-:W-:Y:S05]  /*4700*/  @!P0 BRA `(.L_x_76) ;  /* 0x0000006c00e48947 */ /* 0x002fea0003800000 */
.L_x_157:
[----:B------:R-:W3:Y:S02]  /*4710*/  SYNCS.PHASECHK.TRANS64.TRYWAIT P0, [UR7+0x58], R3 ;  /* 0x00005803ff0075a7 */ /* 0x000ee40008001107 */
[----:B---3--:R-:W-:Y:S05]  /*4720*/  @!P0 BRA `(.L_x_77) ;  /* 0x0000006c00f48947 */ /* 0x008fea0003800000 */
.L_x_159:
[----:B------:R-:W3:Y:S02]  /*4730*/  SYNCS.PHASECHK.TRANS64.TRYWAIT P0, [UR7+0x60], R3 ;  /* 0x00006003ff0075a7 */ /* 0x000ee40008001107 */
[----:B---3--:R-:W-:Y:S05]  /*4740*/  @!P0 BRA `(.L_x_78) ;  /* 0x0000007000048947 */ /* 0x008fea0003800000 */
.L_x_161:
[----:B-1----:R-:W-:-:S07]  /*4750*/  MOV R0, UR7 ;  /* 0x0000000700007c02 */ /* 0x002fce0008000f00 */
.L_x_79:
[----:B-1----:R-:W-:-:S04]  /*4760*/  SHF.L.U32 R3, R31, 0x1f, RZ ;  /* 0x0000001f1f037819 */ /* 0x002fc800000006ff */
[----:B------:R1:W3:Y:S03]  /*4770*/  SYNCS.PHASECHK.TRANS64.TRYWAIT P0, [R0+URZ+0x68], R3 ;  /* 0x00006803000075a7 */ /* 0x0002e600080011ff */
[----:B---3--:R-:W-:Y:S05]  /*4780*/  @!P0 NANOSLEEP.SYNCS 0x989680 ;  /* 0x009896800000895d */ /* 0x008fea0003900000 */
[----:B------:R-:W3:Y:S02]  /*4790*/  @!P0 SYNCS.PHASECHK.TRANS64 P0, [R0+URZ+0x68], R3 ;  /* 0x00006803000085a7 */ /* 0x000ee400080010ff */
[----:B--23--:R-:W-:Y:S05]  /*47a0*/  @P0 EXIT ;  /* 0x000000000000094d */ /* 0x00cfea0003800000 */
[----:B------:R-:W-:Y:S05]  /*47b0*/  BRA `(.L_x_79) ;  /* 0xfffffffc00e87947 */ /* 0x000fea000383ffff */
.L_x_64:
[----:B------:R-:W-:-:S06]  /*47c0*/  UISETP.GE.AND UP1, UPT, UR8, 0x4, UPT ;  /* 0x000000040800788c */ /* 0x000fcc000bf26270 */
[----:B------:R-:W-:-:S13]  /*47d0*/  PLOP3.LUT P0, PT, PT, PT, UP1, 0x80, 0x8 ;  /* 0x000000000008781c */ /* 0x000fda0003f0f018 */
[----:B------:R-:W-:Y:S05]  /*47e0*/  @!P0 EXIT ;  /* 0x000000000000894d */ /* 0x000fea0003800000 */
[----:B------:R-:W-:Y:S01]  /*47f0*/  BAR.SYNC.DEFER_BLOCKING 0x6, 0xa0 ;  /* 0x0182800000007b1d */ /* 0x000fe20000010000 */
[C---:B------:R-:W-:Y:S01]  /*4800*/  IMAD.SHL.U32 R3, R185.reuse, 0x40, RZ ;  /* 0x00000040b9037824 */ /* 0x040fe200078e00ff */
[C---:B------:R-:W-:Y:S01]  /*4810*/  LOP3.LUT R189, R185.reuse, 0x60, RZ, 0xc0, !PT ;  /* 0x00000060b9bd7812 */ /* 0x040fe200078ec0ff */
[C---:B------:R-:W-:Y:S01]  /*4820*/  IMAD.SHL.U32 R172, R185.reuse, 0x8, RZ ;  /* 0x00000008b9ac7824 */ /* 0x040fe200078e00ff */
[C---:B------:R-:W-:Y:S01]  /*4830*/  LOP3.LUT R187, R185.reuse, 0x2, RZ, 0xc0, !PT ;  /* 0x00000002b9bb7812 */ /* 0x040fe200078ec0ff */
[----:B------:R-:W-:Y:S01]  /*4840*/  IMAD.U32 R79, R185, 0x10000, RZ ;  /* 0x00010000b94f7824 */ /* 0x000fe200078e00ff */
[----:B------:R-:W-:Y:S02]  /*4850*/  UMOV UR49, 0x400 ;  /* 0x0000040000317882 */ /* 0x000fe40000000000 */
[----:B------:R-:W1:Y:S01]  /*4860*/  LDC R177, c[0x0][0x370] ;  /* 0x0000dc00ffb17b82 */ /* 0x000e620000000800 */
[----:B------:R-:W-:Y:S01]  /*4870*/  ULEA UR49, UR37, UR49, 0x18 ;  /* 0x0000003125317291 */ /* 0x000fe2000f8ec0ff */
[----:B------:R-:W-:Y:S01]  /*4880*/  LOP3.LUT R5, R3, 0x180, RZ, 0xc0, !PT ;  /* 0x0000018003057812 */ /* 0x000fe200078ec0ff */
[----:B------:R-:W-:Y:S01]  /*4890*/  HFMA2 R191, -RZ, RZ, 0, 0 ;  /* 0x00000000ffbf7431 */ /* 0x000fe200000001ff */
[----:B------:R-:W-:Y:S01]  /*48a0*/  LOP3.LUT R79, R79, 0x600000, RZ, 0xc0, !PT ;  /* 0x006000004f4f7812 */ /* 0x000fe200078ec0ff */
[----:B------:R-:W-:Y:S01]  /*48b0*/  UIADD3 UR4, UPT, UPT, UR49, 0x8200, URZ ;  /* 0x0000820031047890 */ /* 0x000fe2000fffe0ff */
[----:B------:R-:W-:Y:S01]  /*48c0*/  LOP3.LUT R172, R5, 0x30, R172, 0xf8, !PT ;  /* 0x0000003005ac7812 */ /* 0x000fe200078ef8ac */
[----:B------:R-:W-:Y:S01]  /*48d0*/  IMAD.MOV.U32 R76, RZ, RZ, RZ ;  /* 0x000000ffff4c7224 */ /* 0x000fe200078e00ff */
[----:B------:R-:W2:Y:S01]  /*48e0*/  LDC R74, c[0x0][0xb0c] ;  /* 0x0002c300ff4a7b82 */ /* 0x000ea20000000800 */
[----:B------:R-:W-:-:S02]  /*48f0*/  LOP3.LUT R185, R185, 0x4, RZ, 0xc0, !PT ;  /* 0x00000004b9b97812 */ /* 0x000fc400078ec0ff */
[----:B------:R-:W-:Y:S02]  /*4900*/  CS2R R182, SRZ ;  /* 0x0000000000b67805 */ /* 0x000fe4000001ff00 */
[----:B------:R-:W-:Y:S02]  /*4910*/  LOP3.LUT R172, R172, 0x1e40, R3, 0xf8, !PT ;  /* 0x00001e40acac7812 */ /* 0x000fe400078ef803 */
[----:B------:R-:W-:Y:S02]  /*4920*/  CS2R R180, SRZ ;  /* 0x0000000000b47805 */ /* 0x000fe4000001ff00 */
[----:B------:R-:W-:Y:S01]  /*4930*/  IADD3 R184, PT, PT, -R185, 0x2, RZ ;  /* 0x00000002b9b87810 */ /* 0x000fe20007ffe1ff */
[----:B------:R-:W-:Y:S01]  /*4940*/  IMAD.MOV R176, RZ, RZ, -R187 ;  /* 0x000000ffffb07224 */ /* 0x000fe200078e0abb */
[----:B------:R-:W-:Y:S01]  /*4950*/  MOV R188, UR4 ;  /* 0x0000000400bc7c02 */ /* 0x000fe20008000f00 */
[----:B------:R-:W4:Y:S01]  /*4960*/  LDC R174, c[0x0][0xb20] ;  /* 0x0002c800ffae7b82 */ /* 0x000f220000000800 */
[----:B------:R-:W3:Y:S01]  /*4970*/  LDS R0, [UR49+0x110] ;  /* 0x00011031ff007984 */ /* 0x000ee20008000800 */
[----:B------:R-:W-:Y:S01]  /*4980*/  VIADD R186, R172, UR49 ;  /* 0x00000031acba7c36 */ /* 0x000fe20008000000 */
[----:B------:R-:W1:Y:S01]  /*4990*/  LDCU.64 UR52, c[0x0][0x348] ;  /* 0x00006900ff3477ac */ /* 0x000e620008000a00 */
[----:B------:R-:W-:-:S02]  /*49a0*/  IMAD.MOV R175, RZ, RZ, -R185 ;  /* 0x000000ffffaf7224 */ /* 0x000fc400078e0ab9 */
[----:B------:R-:W-:Y:S01]  /*49b0*/  VIADD R186, R186, 0x200 ;  /* 0x00000200baba7836 */ /* 0x000fe20000000000 */
[----:B------:R-:W1:Y:S01]  /*49c0*/  LDCU.64 UR38, c[0x0][0x888] ;  /* 0x00011100ff2677ac */ /* 0x000e620008000a00 */
[----:B------:R-:W1:Y:S01]  /*49d0*/  LDC R73, c[0x0][0xb30] ;  /* 0x0002cc00ff497b82 */ /* 0x000e620000000800 */
[----:B------:R-:W1:Y:S01]  /*49e0*/  LDCU.64 UR44, c[0x0][0x890] ;  /* 0x00011200ff2c77ac */ /* 0x000e620008000a00 */
[----:B------:R-:W-:-:S06]  /*49f0*/  UIADD3 UR48, UPT, UPT, UR49, 0x200, URZ ;  /* 0x0000020031307890 */ /* 0x000fcc000fffe0ff */
[----:B------:R-:W1:Y:S08]  /*4a00*/  LDC.64 R168, c[0x0][0xb10] ;  /* 0x0002c400ffa87b82 */ /* 0x000e700000000a00 */
[----:B------:R-:W1:Y:S08]  /*4a10*/  LDC.64 R70, c[0x0][0xb18] ;  /* 0x0002c600ff467b82 */ /* 0x000e700000000a00 */
[----:B------:R-:W1:Y:S08]  /*4a20*/  LDC.64 R68, c[0x0][0xb28] ;  /* 0x0002ca00ff447b82 */ /* 0x000e700000000a00 */
[----:B------:R-:W1:Y:S01]  /*4a30*/  LDC.64 R166, c[0x0][0x8b0] ;  /* 0x00022c00ffa67b82 */ /* 0x000e620000000a00 */
[----:B---3--:R-:W-:-:S07]  /*4a40*/  IMAD.IADD R79, R0, 0x1, R79 ;  /* 0x00000001004f7824 */ /* 0x008fce00078e024f */
[----:B------:R-:W3:Y:S08]  /*4a50*/  LDC.64 R164, c[0x0][0x8a8] ;  /* 0x00022a00ffa47b82 */ /* 0x000ef00000000a00 */
[----:B--2-4-:R-:W1:Y:S02]  /*4a60*/  LDC R178, c[0x0][0x374] ;  /* 0x0000dd00ffb27b82 */ /* 0x014e640000000800 */
.L_x_124:
[C---:B------:R-:W-:Y:S02]  /*4a70*/  LEA R0, R191.reuse, UR49, 0x3 ;  /* 0x00000031bf007c11 */ /* 0x040fe4000f8e18ff */
[----:B------:R-:W-:Y:S02]  /*4a80*/  SHF.L.U32 R3, R182, 0x1f, RZ ;  /* 0x0000001fb6037819 */ /* 0x000fe400000006ff */
[----:B------:R-:W-:Y:S02]  /*4a90*/  LEA R16, R191, UR49, 0x4 ;  /* 0x00000031bf107c11 */ /* 0x000fe4000f8e20ff */
[----:B------:R-:W2:Y:S02]  /*4aa0*/  SYNCS.PHASECHK.TRANS64.TRYWAIT P0, [R0+URZ+0x80], R3 ;  /* 0x00008003000075a7 */ /* 0x000ea400080011ff */
[----:B-12---:R-:W-:Y:S05]  /*4ab0*/  @!P0 BRA `(.L_x_80) ;  /* 0x0000006c00408947 */ /* 0x006fea0003800000 */
.L_x_162:
[----:B------:R-:W4:Y:S01]  /*4ac0*/  LDC.64 R12, c[0x0][0xb10] ;  /* 0x0002c400ff0c7b82 */ /* 0x000f220000000a00 */
[----:B------:R-:W3:Y:S01]  /*4ad0*/  LDS.128 R16, [R16+0xf0] ;  /* 0x0000f00010107984 */ /* 0x000ee20000000c00 */
[----:B-1----:R-:W-:Y:S01]  /*4ae0*/  ISETP.NE.AND P1, PT, R73, 0x1, PT ;  /* 0x000000014900780c */ /* 0x002fe20003f25270 */
[----:B--2---:R-:W-:Y:S01]  /*4af0*/  VIADD R0, R0, 0x90 ;  /* 0x0000009000007836 */ /* 0x004fe20000000000 */
[----:B------:R-:W-:Y:S04]  /*4b00*/  ISETP.GE.AND P0, PT, R72, 0x1, PT ;  /* 0x000000014800780c */ /* 0x000fe80003f06270 */
[----:B------:R-:W1:Y:S01]  /*4b10*/  LDC.64 R10, c[0x0][0xb18] ;  /* 0x0002c600ff0a7b82 */ /* 0x000e620000000a00 */
[----:B------:R-:W-:Y:S01]  /*4b20*/  PRMT R0, RZ, 0x654, R0 ;  /* 0x00000654ff007816 */ /* 0x000fe20000000000 */
[----:B------:R-:W-:Y:S01]  /*4b30*/  @!PT LDS RZ, [RZ] ;  /* 0x00000000fffff984 */ /* 0x000fe20000000800 */
[----:B------:R-:W-:Y:S01]  /*4b40*/  @!PT LDS RZ, [RZ] ;  /* 0x00000000fffff984 */ /* 0x000fe20000000800 */
[----:B------:R-:W-:Y:S01]  /*4b50*/  @!PT LDS RZ, [RZ] ;  /* 0x00000000fffff984 */ /* 0x000fe20000000800 */
[----:B------:R-:W-:Y:S01]  /*4b60*/  @!PT LDS RZ, [RZ] ;  /* 0x00000000fffff984 */ /* 0x000fe20000000800 */
[----:B------:R2:W-:Y:S06]  /*4b70*/  MEMBAR.ALL.CTA ;  /* 0x0000000000007992 */ /* 0x0005ec0000008000 */
[----:B--2---:R-:W2:Y:S01]  /*4b80*/  FENCE.VIEW.ASYNC.S ;  /* 0x00000000000073c6 */ /* 0x004ea20000000000 */
[----:B------:R-:W1:Y:S08]  /*4b90*/  @!P1 LDC R14, c[0x0][0xb20] ;  /* 0x0002c800ff0e9b82 */ /* 0x000e700000000800 */
[----:B------:R-:W1:Y:S01]  /*4ba0*/  @!P1 LDC R9, c[0x0][0xb0c] ;  /* 0x0002c300ff099b82 */ /* 0x000e620000000800 */
[----:B--2---:R2:W-:Y:S01]  /*4bb0*/  SYNCS.ARRIVE.TRANS64.RED.A1T0 RZ, [R0+URZ], RZ ;  /* 0x000000ff00ff79a7 */ /* 0x0045e200081004ff */
[----:B---3--:R-:W-:Y:S04]  /*4bc0*/  LOP3.LUT P4, RZ, R18, 0x1, RZ, 0xc0, !PT ;  /* 0x0000000112ff7812 */ /* 0x008fe8000788c0ff */
[----:B------:R-:W-:Y:S09]  /*4bd0*/  P2R R190, PR, RZ, 0x10 ;  /* 0x00000010ffbe7803 */ /* 0x000ff20000000000 */
[----:B------:R-:W-:Y:S02]  /*4be0*/  @P4 MOV R77, R16 ;  /* 0x00000010004d4202 */ /* 0x000fe40000000f00 */
[----:B------:R-:W-:Y:S01]  /*4bf0*/  @P4 LOP3.LUT R75, R17, 0xffff, RZ, 0xc0, !PT ;  /* 0x0000ffff114b4812 */ /* 0x000fe200078ec0ff */
[----:B--2-4-:R-:W-:Y:S06]  /*4c00*/  @!P0 BRA `(.L_x_81) ;  /* 0x0000000000a48947 */ /* 0x014fec0003800000 */
[----:B------:R-:W-:Y:S01]  /*4c10*/  IMAD.HI.U32 R23, R178, R71, RZ ;  /* 0x00000047b2177227 */ /* 0x000fe200078e00ff */
[----:B------:R-:W-:Y:S02]  /*4c20*/  ISETP.NE.AND P0, PT, R70, 0x1, PT ;  /* 0x000000014600780c */ /* 0x000fe40003f05270 */
[----:B------:R-:W-:Y:S01]  /*4c30*/  ISETP.NE.AND P2, PT, R72, 0x1, PT ;  /* 0x000000014800780c */ /* 0x000fe20003f45270 */
[----:B------:R-:W-:Y:S01]  /*4c40*/  IMAD.HI.U32 R22, R177, R168, RZ ;  /* 0x000000a8b1167227 */ /* 0x000fe200078e00ff */
[----:B------:R-:W-:Y:S02]  /*4c50*/  SHF.R.U32.HI R23, RZ, R174, R23 ;  /* 0x000000aeff177219 */ /* 0x000fe40000011617 */
[----:B------:R-:W-:Y:S01]  /*4c60*/  ISETP.NE.AND P3, PT, R74, 0x1, PT ;  /* 0x000000014a00780c */ /* 0x000fe20003f65270 */
[----:B------:R-:W-:Y:S01]  /*4c70*/  IMAD.HI.U32 R26, R77, R168, RZ ;  /* 0x000000a84d1a7227 */ /* 0x000fe200078e00ff */
[----:B------:R-:W-:Y:S02]  /*4c80*/  SHF.R.U32.HI R22, RZ, R169, R22 ;  /* 0x000000a9ff167219 */ /* 0x000fe40000011616 */
[----:B------:R-:W-:Y:S01]  /*4c90*/  SEL R3, R178, R23, !P0 ;  /* 0x00000017b2037207 */ /* 0x000fe20004000000 */
[----:B------:R-:W-:Y:S01]  /*4ca0*/  IMAD.HI.U32 R23, R75, R71, RZ ;  /* 0x000000474b177227 */ /* 0x000fe200078e00ff */
[----:B------:R-:W-:Y:S02]  /*4cb0*/  SEL R7, R177, R22, !P3 ;  /* 0x00000016b1077207 */ /* 0x000fe40005800000 */
[----:B------:R-:W-:Y:S01]  /*4cc0*/  SHF.R.U32.HI R26, RZ, R169, R26 ;  /* 0x000000a9ff1a7219 */ /* 0x000fe2000001161a */
[-C--:B------:R-:W-:Y:S04]  /*4cd0*/  IMAD.HI.U32 R22, R3, R68.reuse, RZ ;  /* 0x0000004403167227 */ /* 0x080fe800078e00ff */
[----:B------:R-:W-:Y:S01]  /*4ce0*/  IMAD.HI.U32 R24, R7, R68, RZ ;  /* 0x0000004407187227 */ /* 0x000fe200078e00ff */
[-C--:B------:R-:W-:Y:S02]  /*4cf0*/  @P2 SHF.R.U32.HI R3, RZ, R69.reuse, R22 ;  /* 0x00000045ff032219 */ /* 0x080fe40000011616 */
[----:B------:R-:W-:Y:S02]  /*4d00*/  SHF.R.U32.HI R22, RZ, R174, R23 ;  /* 0x000000aeff167219 */ /* 0x000fe40000011617 */
[----:B------:R-:W-:Y:S01]  /*4d10*/  @P2 SHF.R.U32.HI R7, RZ, R69, R24 ;  /* 0x00000045ff072219 */ /* 0x000fe20000011618 */
[C---:B------:R-:W-:Y:S01]  /*4d20*/  IMAD R2, R72.reuse, R3, RZ ;  /* 0x0000000348027224 */ /* 0x040fe200078e02ff */
[----:B------:R-:W-:Y:S02]  /*4d30*/  SEL R5, R75, R22, !P0 ;  /* 0x000000164b057207 */ /* 0x000fe40004000000 */
[----:B------:R-:W-:Y:S01]  /*4d40*/  SEL R3, R77, R26, !P3 ;  /* 0x0000001a4d037207 */ /* 0x000fe20005800000 */
[----:B------:R-:W-:Y:S01]  /*4d50*/  IMAD R4, R72, R7, RZ ;  /* 0x0000000748047224 */ /* 0x000fe200078e02ff */
[C---:B------:R-:W-:Y:S01]  /*4d60*/  ISETP.GE.AND P0, PT, R5.reuse, R2, PT ;  /* 0x000000020500720c */ /* 0x040fe20003f06270 */
[----:B------:R-:W-:Y:S03]  /*4d70*/  IMAD.HI.U32 R6, R5, R68, RZ ;  /* 0x0000004405067227 */ /* 0x000fe600078e00ff */
[----:B------:R-:W-:Y:S01]  /*4d80*/  ISETP.GE.OR P0, PT, R3, R4, P0 ;  /* 0x000000040300720c */ /* 0x000fe20000706670 */
[----:B------:R-:W-:Y:S01]  /*4d90*/  IMAD.MOV R4, RZ, RZ, -R3 ;  /* 0x000000ffff047224 */ /* 0x000fe200078e0a03 */
[-C--:B------:R-:W-:Y:S03]  /*4da0*/  SHF.R.U32.HI R6, RZ, R69.reuse, R6 ;  /* 0x00000045ff067219 */ /* 0x080fe60000011606 */
[----:B------:R-:W-:Y:S01]  /*4db0*/  IMAD R77, R74, R4, R77 ;  /* 0x000000044a4d7224 */ /* 0x000fe200078e024d */
[----:B------:R-:W-:Y:S05]  /*4dc0*/  SEL R15, R5, R6, !P2 ;  /* 0x00000006050f7207 */ /* 0x000fea0005000000 */
[----:B------:R-:W-:Y:S02]  /*4dd0*/  IMAD.MOV R6, RZ, RZ, -R15 ;  /* 0x000000ffff067224 */ /* 0x000fe400078e0a0f */
[C---:B------:R-:W-:Y:S04]  /*4de0*/  @!P0 IMAD.HI.U32 R2, R3.reuse, R68, RZ ;  /* 0x0000004403028227 */ /* 0x040fe800078e00ff */
[----:B------:R-:W-:Y:S01]  /*4df0*/  IMAD R6, R72, R6, R5 ;  /* 0x0000000648067224 */ /* 0x000fe200078e0205 */
[----:B------:R-:W-:Y:S04]  /*4e00*/  @!P0 SHF.R.U32.HI R2, RZ, R69, R2 ;  /* 0x00000045ff028219 */ /* 0x000fe80000011602 */
[----:B------:R-:W-:Y:S02]  /*4e10*/  @!P0 SEL R0, R3, R2, !P2 ;  /* 0x0000000203008207 */ /* 0x000fe40005000000 */
[----:B------:R-:W-:Y:S02]  /*4e20*/  IADD3 R2, PT, PT, -R5, RZ, RZ ;  /* 0x000000ff05027210 */ /* 0x000fe40007ffe1ff */
[----:B------:R-:W-:Y:S01]  /*4e30*/  @!P0 IADD3 R8, PT, PT, R15, -R0, RZ ;  /* 0x800000000f088210 */ /* 0x000fe20007ffe0ff */
[----:B------:R-:W-:Y:S02]  /*4e40*/  @!P0 IMAD R0, R7, R6, R0 ;  /* 0x0000000607008224 */ /* 0x000fe400078e0200 */
[----:B------:R-:W-:Y:S02]  /*4e50*/  IMAD R75, R70, R2, R75 ;  /* 0x00000002464b7224 */ /* 0x000fe400078e024b */
[----:B------:R-:W-:Y:S02]  /*4e60*/  @!P0 IMAD R5, R8, R72, R3 ;  /* 0x0000004808058224 */ /* 0x000fe400078e0203 */
[----:B------:R-:W-:Y:S04]  /*4e70*/  @!P0 IMAD.MOV.U32 R3, RZ, RZ, R0 ;  /* 0x000000ffff038224 */ /* 0x000fe800078e0000 */
[----:B------:R-:W-:Y:S02]  /*4e80*/  IMAD R77, R3, R74, R77 ;  /* 0x0000004a034d7224 */ /* 0x000fe400078e024d */
[----:B------:R-:W-:Y:S07]  /*4e90*/  IMAD R75, R5, R70, R75 ;  /* 0x00000046054b7224 */ /* 0x000fee00078e024b */
.L_x_81:
[----:B-1----:R-:W-:Y:S01]  /*4ea0*/  @!P1 ISETP.NE.AND P0, PT, R10, 0x1, PT ;  /* 0x000000010a00980c */ /* 0x002fe20003f05270 */
[----:B------:R-:W-:Y:S01]  /*4eb0*/  @!P1 IMAD.HI.U32 R0, R77, R12, RZ ;  /* 0x0000000c4d009227 */ /* 0x000fe200078e00ff */
[----:B------:R-:W-:Y:S01]  /*4ec0*/  @!P1 ISETP.NE.AND P2, PT, R9, 0x1, PT ;  /* 0x000000010900980c */ /* 0x000fe20003f45270 */
[----:B------:R-:W-:Y:S01]  /*4ed0*/  ULOP3.LUT UP0, URZ, UR48, 0x1b0, URZ, 0xc0, !UPT ;  /* 0x000001b030ff7892 */ /* 0x000fe2000f80c0ff */
[----:B------:R-:W-:Y:S01]  /*4ee0*/  R2UR UR42, R21 ;  /* 0x00000000152a72ca */ /* 0x000fe200000e0000 */
[----:B------:R-:W-:Y:S01]  /*4ef0*/  @!P1 IMAD.HI.U32 R3, R75, R11, RZ ;  /* 0x0000000b4b039227 */ /* 0x000fe200078e00ff */
[----:B------:R-:W-:Y:S02]  /*4f00*/  @!P1 SHF.R.U32.HI R0, RZ, R13, R0 ;  /* 0x0000000dff009219 */ /* 0x000fe40000011600 */
[----:B------:R-:W-:Y:S01]  /*4f10*/  R2UR UR41, R20 ;  /* 0x00000000142972ca */ /* 0x000fe200000e0000 */
[----:B------:R-:W-:Y:S01]  /*4f20*/  VIADD R191, R191, 0x1 ;  /* 0x00000001bfbf7836 */ /* 0x000fe20000000000 */
[----:B------:R-:W-:Y:S02]  /*4f30*/  @!P1 SHF.R.U32.HI R2, RZ, R14, R3 ;  /* 0x0000000eff029219 */ /* 0x000fe40000011603 */
[----:B------:R-:W-:Y:S02]  /*4f40*/  @!P1 SEL R3, R77, R0, !P2 ;  /* 0x000000004d039207 */ /* 0x000fe40005000000 */
[----:B------:R-:W-:Y:S02]  /*4f50*/  @!P1 SEL R2, R75, R2, !P0 ;  /* 0x000000024b029207 */ /* 0x000fe40004000000 */
[----:B------:R-:W-:Y:S01]  /*4f60*/  @P4 SHF.R.U32.HI R179, RZ, 0x10, R17 ;  /* 0x00000010ffb34819 */ /* 0x000fe20000011611 */
[----:B------:R-:W-:Y:S02]  /*4f70*/  USHF.L.U32 UR42, UR42, 0x7, URZ ;  /* 0x000000072a2a7899 */ /* 0x000fe400080006ff */
[----:B------:R-:W-:Y:S02]  /*4f80*/  @!P1 IMAD.IADD R0, R2, 0x1, -R3 ;  /* 0x0000000102009824 */ /* 0x000fe400078e0a03 */
[----:B------:R-:W-:Y:S01]  /*4f90*/  @!P1 IMAD.IADD R2, R3, 0x1, -R2 ;  /* 0x0000000103029824 */ /* 0x000fe200078e0a02 */
[----:B------:R-:W-:Y:S01]  /*4fa0*/  USHF.L.U32 UR41, UR41, 0x8, URZ ;  /* 0x0000000829297899 */ /* 0x000fe200080006ff */
[----:B------:R-:W-:Y:S02]  /*4fb0*/  @!P1 IMAD R77, R0, R9, R77 ;  /* 0x00000009004d9224 */ /* 0x000fe400078e024d */
[----:B------:R-:W-:Y:S01]  /*4fc0*/  @!P1 IMAD R75, R2, R10, R75 ;  /* 0x0000000a024b9224 */ /* 0x000fe200078e024b */
[----:B------:R-:W-:Y:S08]  /*4fd0*/  BRA.U !UP0, `(.L_x_82) ;  /* 0x0000000108407547 */ /* 0x000ff0000b800000 */
[----:B------:R-:W1:Y:S01]  /*4fe0*/  LDCU.64 UR8, c[0x4][0x88] ;  /* 0x01001100ff0877ac */ /* 0x000e620008000a00 */
[----:B------:R-:W-:Y:S01]  /*4ff0*/  MOV R3, 0x0 ;  /* 0x0000000000037802 */ /* 0x000fe20000000f00 */
[----:B------:R-:W-:Y:S02]  /*5000*/  HFMA2 R12, -RZ, RZ, 0, 5.9604644775390625e-08 ;  /* 0x00000001ff0c7431 */ /* 0x000fe400000001ff */
[----:B------:R-:W-:Y:S02]  /*5010*/  IMAD.MOV.U32 R8, RZ, RZ, 0x70 ;  /* 0x00000070ff087424 */ /* 0x000fe400078e00ff */
[----:B------:R-:W-:Y:S01]  /*5020*/  IMAD.MOV.U32 R13, RZ, RZ, RZ ;  /* 0x000000ffff0d7224 */ /* 0x000fe200078e00ff */
[----:B------:R-:W2:Y:S01]  /*5030*/  LDCU.64 UR6, c[0x4][0x90] ;  /* 0x01001200ff0677ac */ /* 0x000ea20008000a00 */
[----:B------:R-:W3:Y:S01]  /*5040*/  LDC.64 R2, c[0x4][R3] ;  /* 0x0100000003027b82 */ /* 0x000ee20000000a00 */
[----:B------:R-:W4:Y:S01]  /*5050*/  LDCU.64 UR4, c[0x4][0x8] ;  /* 0x01000100ff0477ac */ /* 0x000f220008000a00 */
[----:B-1----:R-:W-:Y:S01]  /*5060*/  MOV R5, UR9 ;  /* 0x0000000900057c02 */ /* 0x002fe20008000f00 */
[----:B------:R-:W-:Y:S01]  /*5070*/  IMAD.U32 R4, RZ, RZ, UR8 ;  /* 0x00000008ff047e24 */ /* 0x000fe2000f8e00ff */
[----:B--2---:R-:W-:Y:S01]  /*5080*/  MOV R7, UR7 ;  /* 0x0000000700077c02 */ /* 0x004fe20008000f00 */
[----:B------:R-:W-:Y:S01]  /*5090*/  IMAD.U32 R6, RZ, RZ, UR6 ;  /* 0x00000006ff067e24 */ /* 0x000fe2000f8e00ff */
[----:B----4-:R-:W-:Y:S01]  /*50a0*/  MOV R11, UR5 ;  /* 0x00000005000b7c02 */ /* 0x010fe20008000f00 */
[----:B------:R-:W-:Y:S02]  /*50b0*/  IMAD.U32 R10, RZ, RZ, UR4 ;  /* 0x00000004ff0a7e24 */ /* 0x000fe4000f8e00ff */
[----:B------:R-:W-:Y:S07]  /*50c0*/  LEPC R20, `(.L_x_82) ;  /* 0x000000001014794e */ /* 0x000fee0000000000 */
[----:B---3-5:R-:W-:Y:S05]  /*50d0*/  CALL.ABS.NOINC R2 ;  /* 0x0000000002007343 */ /* 0x028fea0003c00000 */
.L_x_82:
[----:B------:R-:W-:Y:S01]  /*50e0*/  LOP3.LUT P0, RZ, R188, 0x1b0, RZ, 0xc0, !PT ;  /* 0x000001b0bcff7812 */ /* 0x000fe2000780c0ff */
[----:B------:R-:W-:Y:S11]  /*50f0*/  BSSY.RECONVERGENT B6, `(.L_x_83) ;  /* 0x0000013000067945 */ /* 0x000ff60003800200 */
[----:B------:R-:W-:Y:S01]  /*5100*/  @!UPT UIADD3 URZ, UPT, UPT, URZ, URZ, URZ ;  /* 0x000000fffffff290 */ /* 0x000fe2000fffe0ff */
[----:B------:R-:W-:Y:S05]  /*5110*/  @!P0 BRA `(.L_x_84) ;  /* 0x0000000000408947 */ /* 0x000fea0003800000 */
        /* <DEDUP_REMOVED lines=16> */
.L_x_84:
[----:B------:R-:W-:Y:S05]  /*5220*/  BSYNC.RECONVERGENT B6 ;  /* 0x0000000000067941 */ /* 0x000fea0003800200 */
.L_x_83:
[----:B------:R-:W-:Y:S01]  /*5230*/  ISETP.NE.U32.AND P4, PT, R166, RZ, PT ;  /* 0x000000ffa600720c */ /* 0x000fe20003f85070 */
[----:B------:R-:W-:Y:S01]  /*5240*/  UISETP.NE.AND UP2, UPT, UR50, URZ, UPT ;  /* 0x000000ff3200728c */ /* 0x000fe2000bf45270 */
[----:B------:R-:W-:Y:S01]  /*5250*/  ISETP.NE.U32.AND P2, PT, RZ, UR38, PT ;  /* 0x00000026ff007c0c */ /* 0x000fe2000bf45070 */
[----:B------:R-:W-:Y:S01]  /*5260*/  UISETP.NE.U32.AND UP1, UPT, UR44, URZ, UPT ;  /* 0x000000ff2c00728c */ /* 0x000fe2000bf25070 */
[----:B------:R-:W-:Y:S01]  /*5270*/  ISETP.NE.AND.EX P4, PT, R167, RZ, PT, P4 ;  /* 0x000000ffa700720c */ /* 0x000fe20003f85340 */
[----:B------:R-:W-:Y:S01]  /*5280*/  UPLOP3.LUT UP0, UPT, UPT, UPT, UPT, 0x40, 0x4 ;  /* 0x000000000004789c */ /* 0x000fe20003f0e870 */
[----:B------:R-:W-:Y:S01]  /*5290*/  ISETP.NE.AND.EX P2, PT, RZ, UR39, PT, P2 ;  /* 0x00000027ff007c0c */ /* 0x000fe2000bf45320 */
[----:B------:R-:W-:Y:S01]  /*52a0*/  UISETP.NE.AND.EX UP1, UPT, UR45, URZ, UPT, UP1 ;  /* 0x000000ff2d00728c */ /* 0x000fe2000bf25310 */
[----:B------:R-:W-:Y:S04]  /*52b0*/  PLOP3.LUT P1, PT, PT, PT, UP2, 0x80, 0x8 ;  /* 0x000000000008781c */ /* 0x000fe80003f2f028 */
[----:B------:R-:W-:Y:S06]  /*52c0*/  @UP2 UPLOP3.LUT UP0, UPT, UPT, UPT, UP1, 0x80, 0x8 ;  /* 0x000000000008289c */ /* 0x000fec0003f0f010 */
[----:B------:R-:W-:Y:S01]  /*52d0*/  PLOP3.LUT P0, PT, PT, PT, UP0, 0x80, 0x8 ;  /* 0x000000000008781c */ /* 0x000fe20003f0f008 */
[----:B------:R-:W-:Y:S01]  /*52e0*/  @!UPT UIADD3 URZ, UPT, UPT, URZ, URZ, URZ ;  /* 0x000000fffffff290 */ /* 0x000fe2000fffe0ff */
[----:B------:R-:W-:Y:S11]  /*52f0*/  BRA.U !UP1, `(.L_x_85) ;  /* 0x0000000109387547 */ /* 0x000ff6000b800000 */
[----:B------:R-:W-:Y:S01]  /*5300*/  UISETP.NE.U32.AND UP0, UPT, UR38, URZ, UPT ;  /* 0x000000ff2600728c */ /* 0x000fe2000bf05070 */
[----:B------:R-:W-:Y:S02]  /*5310*/  HFMA2 R0, -RZ, RZ, 0, 5.9604644775390625e-08 ;  /* 0x00000001ff007431 */ /* 0x000fe400000001ff */
[----:B------:R-:W-:Y:S01]  /*5320*/  IMAD.MOV.U32 R171, RZ, RZ, 0x1 ;  /* 0x00000001ffab7424 */ /* 0x000fe200078e00ff */
[----:B------:R-:W-:Y:S06]  /*5330*/  UISETP.NE.AND.EX UP0, UPT, UR39, URZ, UPT, UP0 ;  /* 0x000000ff2700728c */ /* 0x000fec000bf05300 */
[----:B------:R-:W-:Y:S05]  /*5340*/  PLOP3.LUT P3, PT, PT, PT, UP0, 0x80, 0x8 ;  /* 0x000000000008781c */ /* 0x000fea0003f6f008 */
[----:B------:R-:W1:Y:S01]  /*5350*/  @UP0 LDCU.64 UR6, c[0x0][0x888] ;  /* 0x00011100ff0607ac */ /* 0x000e620008000a00 */
[----:B------:R-:W-:Y:S07]  /*5360*/  @UP0 UIMAD UR4, UR36, UR44, URZ ;  /* 0x0000002c240402a4 */ /* 0x000fee000f8e02ff */
[----:B------:R-:W-:Y:S01]  /*5370*/  @!P3 PRMT R171, R0, 0x7610, R171 ;  /* 0x0000761000abb816 */ /* 0x000fe200000000ab */
[----:B-1----:R-:W-:Y:S03]  /*5380*/  @UP0 UIMAD.WIDE UR6, UR4, 0x4, UR6 ;  /* 0x00000004040608a5 */ /* 0x002fe6000f8e0206 */
[----:B------:R-:W1:Y:S03]  /*5390*/  @!UP0 LDCU UR4, c[0x0][0x880] ;  /* 0x00011000ff0487ac */ /* 0x000e660008000800 */
[----:B------:R-:W-:Y:S01]  /*53a0*/  IMAD.U32 R2, RZ, RZ, UR6 ;  /* 0x00000006ff027e24 */ /* 0x000fe2000f8e00ff */
[----:B------:R-:W-:Y:S05]  /*53b0*/  MOV R3, UR7 ;  /* 0x0000000700037c02 */ /* 0x000fea0008000f00 */
[----:B-----5:R2:W5:Y:S02]  /*53c0*/  @P3 LDG.E R81, desc[UR46][R2.64] ;  /* 0x0000002e02513981 */ /* 0x020564000c1e1900 */
[----:B-12---:R-:W-:Y:S02]  /*53d0*/  @!P3 IMAD.U32 R81, RZ, RZ, UR4 ;  /* 0x00000004ff51be24 */ /* 0x006fe4000f8e00ff */
.L_x_85:
[----:B------:R-:W-:Y:S05]  /*53e0*/  @!P4 BRA `(.L_x_86) ;  /* 0x000000000020c947 */ /* 0x000fea0003800000 */
[----:B------:R-:W-:Y:S04]  /*53f0*/  ISETP.NE.U32.AND P3, PT, R164, RZ, PT ;  /* 0x000000ffa400720c */ /* 0x000fe80003f65070 */
[----:B------:R-:W-:Y:S11]  /*5400*/  ISETP.NE.AND.EX P3, PT, R165, RZ, PT, P3 ;  /* 0x000000ffa500720c */ /* 0x000ff60003f65330 */
[----:B------:R-:W-:Y:S02]  /*5410*/  @!UPT UIADD3 URZ, UPT, UPT, URZ, URZ, URZ ;  /* 0x000000fffffff290 */ /* 0x000fe4000fffe0ff */
[----:B------:R-:W1:Y:S01]  /*5420*/  @P3 LDC.64 R2, c[0x0][0x8a8] ;  /* 0x00022a00ff023b82 */ /* 0x000e620000000a00 */
[----:B------:R-:W-:Y:S04]  /*5430*/  @P3 IMAD R0, R166, UR36, RZ ;  /* 0x00000024a6003c24 */ /* 0x000fe8000f8e02ff */
[----:B-1----:R-:W-:Y:S05]  /*5440*/  @P3 IMAD.WIDE R2, R0, 0x4, R2 ;  /* 0x0000000400023825 */ /* 0x002fea00078e0202 */
[----:B-----5:R1:W5:Y:S02]  /*5450*/  @P3 LDG.E R78, desc[UR46][R2.64] ;  /* 0x0000002e024e3981 */ /* 0x020364000c1e1900 */
[----:B-1----:R-:W2:Y:S02]  /*5460*/  @!P3 LDC R78, c[0x0][0x8a0] ;  /* 0x00022800ff4ebb82 */ /* 0x002ea40000000800 */
.L_x_86:
[----:B-----5:R-:W-:Y:S01]  /*5470*/  FSETP.NEU.AND P4, PT, R81, RZ, PT ;  /* 0x000000ff5100720b */ /* 0x020fe20003f8d000 */
[----:B------:R-:W-:Y:S01]  /*5480*/  BSSY B1, `(.L_x_87) ;  /* 0x0000047000017945 */ /* 0x000fe20003800000 */
[----:B------:R-:W-:Y:S01]  /*5490*/  SEL R5, RZ, 0xffffffff, P2 ;  /* 0xffffffffff057807 */ /* 0x000fe20001000000 */
[----:B------:R-:W-:Y:S01]  /*54a0*/  IMAD.MOV.U32 R196, RZ, RZ, 0x1 ;  /* 0x00000001ffc47424 */ /* 0x000fe200078e00ff */
[----:B------:R-:W-:Y:S01]  /*54b0*/  LOP3.LUT P3, RZ, R171, 0xff, RZ, 0xc0, !PT ;  /* 0x000000ffabff7812 */ /* 0x000fe2000786c0ff */
[C---:B------:R-:W-:Y:S01]  /*54c0*/  IMAD R80, R76.reuse, 0x100, R79 ;  /* 0x000001004c507824 */ /* 0x040fe200078e024f */
[----:B------:R-:W-:Y:S02]  /*54d0*/  @P1 SEL R0, RZ, 0xffffffff, P4 ;  /* 0xffffffffff001807 */ /* 0x000fe40002000000 */
[----:B------:R-:W-:Y:S02]  /*54e0*/  CS2R R162, SRZ ;  /* 0x0000000000a27805 */ /* 0x000fe4000001ff00 */
[----:B------:R-:W-:Y:S02]  /*54f0*/  LEA R3, R181, UR49, 0x3 ;  /* 0x00000031b5037c11 */ /* 0x000fe4000f8e18ff */
[----:B------:R-:W-:Y:S02]  /*5500*/  CS2R R160, SRZ ;  /* 0x0000000000a07805 */ /* 0x000fe4000001ff00 */
[----:B------:R-:W-:Y:S02]  /*5510*/  @P0 SEL R0, R5, R0, !P3 ;  /* 0x0000000005000207 */ /* 0x000fe40005800000 */
[----:B------:R-:W-:Y:S02]  /*5520*/  CS2R R158, SRZ ;  /* 0x00000000009e7805 */ /* 0x000fe4000001ff00 */
[----:B------:R-:W-:Y:S02]  /*5530*/  LEA R193, R76, UR49, 0x3 ;  /* 0x000000314cc17c11 */ /* 0x000fe4000f8e18ff */
[----:B------:R-:W-:Y:S02]  /*5540*/  CS2R R156, SRZ ;  /* 0x00000000009c7805 */ /* 0x000fe4000001ff00 */
[----:B------:R-:W-:Y:S02]  /*5550*/  @P1 LOP3.LUT R0, R0, 0x1, RZ, 0xc0, !PT ;  /* 0x0000000100001812 */ /* 0x000fe400078ec0ff */
[----:B------:R-:W-:Y:S02]  /*5560*/  CS2R R154, SRZ ;  /* 0x00000000009a7805 */ /* 0x000fe4000001ff00 */
[----:B------:R-:W-:Y:S02]  /*5570*/  SHF.L.U32 R2, R183, 0x1f, RZ ;  /* 0x0000001fb7027819 */ /* 0x000fe400000006ff */
[----:B------:R-:W-:Y:S02]  /*5580*/  CS2R R152, SRZ ;  /* 0x0000000000987805 */ /* 0x000fe4000001ff00 */
[----:B------:R-:W-:Y:S02]  /*5590*/  ISETP.NE.U32.OR P6, PT, R0, 0x1, !P1 ;  /* 0x000000010000780c */ /* 0x000fe40004fc5470 */
[----:B------:R-:W-:Y:S02]  /*55a0*/  CS2R R150, SRZ ;  /* 0x0000000000967805 */ /* 0x000fe4000001ff00 */
[----:B------:R-:W-:Y:S02]  /*55b0*/  PLOP3.LUT P2, PT, PT, PT, UP1, 0x80, 0x8 ;  /* 0x000000000008781c */ /* 0x000fe40003f4f018 */
[----:B------:R-:W-:Y:S02]  /*55c0*/  CS2R R148, SRZ ;  /* 0x0000000000947805 */ /* 0x000fe4000001ff00 */
[----:B------:R-:W-:Y:S02]  /*55d0*/  SEL R0, RZ, 0xffffffff, P4 ;  /* 0xffffffffff007807 */ /* 0x000fe40002000000 */
[----:B------:R-:W-:Y:S03]  /*55e0*/  P2R R198, PR, RZ, 0x40 ;  /* 0x00000040ffc67803 */ /* 0x000fe60000000000 */
[----:B------:R-:W-:Y:S04]  /*55f0*/  @P6 SHF.L.U32 R4, R180, 0x1f, RZ ;  /* 0x0000001fb4046819 */ /* 0x000fe800000006ff */
[----:B------:R-:W-:Y:S01]  /*5600*/  @P2 SEL R0, R5, R0, !P3 ;  /* 0x0000000005002207 */ /* 0x000fe20005800000 */
[----:B------:R-:W1:Y:S03]  /*5610*/  @P6 SYNCS.PHASECHK.TRANS64.TRYWAIT P1, [R3+URZ+0x30], R4 ;  /* 0x00003004030065a7 */ /* 0x000e6600080211ff */
[----:B------:R-:W-:Y:S04]  /*5620*/  LOP3.LUT R0, R0, 0x1, RZ, 0xc0, !PT ;  /* 0x0000000100007812 */ /* 0x000fe800078ec0ff */
[----:B------:R-:W-:Y:S04]  /*5630*/  ISETP.NE.U32.AND P5, PT, R0, 0x1, PT ;  /* 0x000000010000780c */ /* 0x000fe80003fa5070 */
[----:B------:R-:W-:Y:S01]  /*5640*/  P2R R197, PR, RZ, 0x20 ;  /* 0x00000020ffc57803 */ /* 0x000fe20000000000 */
[----:B------:R3:W4:Y:S01]  /*5650*/  SYNCS.PHASECHK.TRANS64.TRYWAIT P0, [R193+URZ+0xa0], R2 ;  /* 0x0000a002c10075a7 */ /* 0x00072200080011ff */
[----:B-1----:R-:W-:Y:S01]  /*5660*/  @P6 SEL R196, RZ, 0x1, !P1 ;  /* 0x00000001ffc46807 */ /* 0x002fe20004800000 */
[----:B---3--:R-:W-:Y:S06]  /*5670*/  @!P6 BRA `(.L_x_88) ;  /* 0x00000000009ce947 */ /* 0x008fec0003800000 */
[----:B------:R-:W-:Y:S01]  /*5680*/  @P5 IMAD R6, R181, 0x2000, R186 ;  /* 0x00002000b5065824 */ /* 0x000fe200078e02ba */
[----:B------:R-:W-:Y:S01]  /*5690*/  ISETP.NE.AND P1, PT, R196, RZ, PT ;  /* 0x000000ffc400720c */ /* 0x000fe20003f25270 */
[----:B------:R-:W-:Y:S01]  /*56a0*/  BSSY B0, `(.L_x_89) ;  /* 0x0000010000007945 */ /* 0x000fe20003800000 */
[----:B------:R-:W-:Y:S01]  /*56b0*/  CS2R R150, SRZ ;  /* 0x0000000000967805 */ /* 0x000fe2000001ff00 */
[--C-:B------:R-:W-:Y:S01]  /*56c0*/  @P5 IMAD R7, R187, -0x10, R6.reuse ;  /* 0xfffffff0bb075824 */ /* 0x100fe200078e0206 */
[----:B------:R-:W-:Y:S01]  /*56d0*/  CS2R R148, SRZ ;  /* 0x0000000000947805 */ /* 0x000fe2000001ff00 */
[----:B------:R-:W-:Y:S01]  /*56e0*/  @P5 IMAD R5, R185, -0x10, R6 ;  /* 0xfffffff0b9055824 */ /* 0x000fe200078e0206 */
[----:B------:R-:W-:Y:S01]  /*56f0*/  CS2R R158, SRZ ;  /* 0x00000000009e7805 */ /* 0x000fe2000001ff00 */
[----:B------:R-:W-:Y:S01]  /*5700*/  @P5 IMAD R4, R184, 0x10, R7 ;  /* 0x00000010b8045824 */ /* 0x000fe200078e0207 */
[----:B------:R-:W-:Y:S02]  /*5710*/  CS2R R156, SRZ ;  /* 0x00000000009c7805 */ /* 0x000fe4000001ff00 */
[----:B------:R-:W-:Y:S02]  /*5720*/  CS2R R154, SRZ ;  /* 0x00000000009a7805 */ /* 0x000fe4000001ff00 */
[----:B------:R-:W-:Y:S02]  /*5730*/  CS2R R152, SRZ ;  /* 0x0000000000987805 */ /* 0x000fe4000001ff00 */
[----:B------:R-:W-:Y:S02]  /*5740*/  CS2R R162, SRZ ;  /* 0x0000000000a27805 */ /* 0x000fe4000001ff00 */
[----:B------:R-:W-:Y:S01]  /*5750*/  CS2R R160, SRZ ;  /* 0x0000000000a07805 */ /* 0x000fe2000001ff00 */
[----:B------:R-:W-:Y:S06]  /*5760*/  @P1 BRA `(.L_x_90) ;  /* 0x00000000000c1947 */ /* 0x000fec0003800000 */
[----:B------:R-:W-:Y:S04]  /*5770*/  SHF.L.U32 R0, R180, 0x1f, RZ ;  /* 0x0000001fb4007819 */ /* 0x000fe800000006ff */
[----:B------:R-:W1:Y:S02]  /*5780*/  SYNCS.PHASECHK.TRANS64.TRYWAIT P1, [R3+URZ+0x30], R0 ;  /* 0x00003000030075a7 */ /* 0x000e6400080211ff */
[----:B-1----:R-:W-:Y:S05]  /*5790*/  @!P1 BRA `(.L_x_91) ;  /* 0x00000060001c9947 */ /* 0x002fea0003800000 */
.L_x_90:
[----:B------:R-:W-:Y:S05]  /*57a0*/  BSYNC B0 ;  /* 0x0000000000007941 */ /* 0x000fea0003800000 */
.L_x_89:
[----:B------:R-:W-:Y:S01]  /*57b0*/  ISETP.NE.AND P1, PT, R197, RZ, PT ;  /* 0x000000ffc500720c */ /* 0x000fe20003f25270 */
[----:B-1----:R-:W-:Y:S02]  /*57c0*/  VIADD R3, R3, 0x50 ;  /* 0x0000005003037836 */ /* 0x002fe40000000000 */
[----:B------:R-:W-:Y:S02]  /*57d0*/  IMAD.U32 R0, RZ, RZ, UR37 ;  /* 0x00000025ff007e24 */ /* 0x000fe4000f8e00ff */
[----:B------:R-:W-:Y:S03]  /*57e0*/  VIADD R181, R181, 0x1 ;  /* 0x00000001b5b57836 */ /* 0x000fe60000000000 */
[----:B------:R-:W-:Y:S05]  /*57f0*/  PRMT R0, R0, 0x654, R3 ;  /* 0x0000065400007816 */ /* 0x000fea0000000003 */
[----:B------:R1:W3:Y:S04]  /*5800*/  @P1 LDS.128 R148, [R6] ;  /* 0x0000000006941984 */ /* 0x0002e80000000c00 */
[----:B------:R1:W1:Y:S04]  /*5810*/  @P1 LDS.128 R156, [R5+0x20] ;  /* 0x00002000059c1984 */ /* 0x0002680000000c00 */
[----:B------:R1:W1:Y:S04]  /*5820*/  @P1 LDS.128 R152, [R7+0x10] ;  /* 0x0000100007981984 */ /* 0x0002680000000c00 */
[----:B------:R1:W1:Y:S01]  /*5830*/  @P1 LDS.128 R160, [R4+0x10] ;  /* 0x0000100004a01984 */ /* 0x0002620000000c00 */
[C---:B------:R-:W-:Y:S01]  /*5840*/  ISETP.NE.AND P1, PT, R181.reuse, 0x4, PT ;  /* 0x00000004b500780c */ /* 0x040fe20003f25270 */
[----:B------:R-:W-:Y:S01]  /*5850*/  @!PT LDS RZ, [RZ] ;  /* 0x00000000fffff984 */ /* 0x000fe20000000800 */
[----:B------:R-:W-:Y:S01]  /*5860*/  @!PT LDS RZ, [RZ] ;  /* 0x00000000fffff984 */ /* 0x000fe20000000800 */
[----:B------:R-:W-:Y:S01]  /*5870*/  @!PT LDS RZ, [RZ] ;  /* 0x00000000fffff984 */ /* 0x000fe20000000800 */
[----:B------:R-:W-:Y:S01]  /*5880*/  @!PT LDS RZ, [RZ] ;  /* 0x00000000fffff984 */ /* 0x000fe20000000800 */
[----:B------:R5:W-:Y:S06]  /*5890*/  MEMBAR.ALL.CTA ;  /* 0x0000000000007992 */ /* 0x000bec0000008000 */
[----:B-----5:R-:W5:Y:S01]  /*58a0*/  FENCE.VIEW.ASYNC.S ;  /* 0x00000000000073c6 */ /* 0x020f620000000000 */
[----:B------:R-:W-:Y:S02]  /*58b0*/  SEL R3, RZ, 0x1, P1 ;  /* 0x00000001ff037807 */ /* 0x000fe40000800000 */
[----:B------:R-:W-:Y:S02]  /*58c0*/  SEL R181, R181, RZ, P1 ;  /* 0x000000ffb5b57207 */ /* 0x000fe40000800000 */
[----:B------:R-:W-:Y:S01]  /*58d0*/  LOP3.LUT R180, R180, R3, RZ, 0x3c, !PT ;  /* 0x00000003b4b47212 */ /* 0x000fe200078e3cff */
[----:B-----5:R1:W-:Y:S06]  /*58e0*/  SYNCS.ARRIVE.TRANS64.RED.A1T0 RZ, [R0+URZ], RZ ;  /* 0x000000ff00ff79a7 */ /* 0x0203ec00081004ff */
.L_x_88:
[----:B------:R-:W-:Y:S05]  /*58f0*/  BSYNC B1 ;  /* 0x0000000000017941 */ /* 0x000fea0003800000 */
.L_x_87:
[----:B-1----:R-:W-:Y:S04]  /*5900*/  SHF.R.U32.HI R0, RZ, 0x15, R80 ;  /* 0x00000015ff007819 */ /* 0x002fe80000011650 */
[----:B------:R-:W-:Y:S01]  /*5910*/  LOP3.LUT P1, RZ, R0, 0x3, R173, 0x48, !PT ;  /* 0x0000000300ff7812 */ /* 0x000fe200078248ad */
[----:B------:R-:W-:Y:S01]  /*5920*/  @!UPT UIADD3 URZ, UPT, UPT, URZ, URZ, URZ ;  /* 0x000000fffffff290 */ /* 0x000fe2000fffe0ff */
[----:B----4-:R-:W-:Y:S11]  /*5930*/  @P0 BRA `(.L_x_92) ;  /* 0x0000000000080947 */ /* 0x010ff60003800000 */
[----:B------:R-:W1:Y:S02]  /*5940*/  SYNCS.PHASECHK.TRANS64.TRYWAIT P0, [R193+URZ+0xa0], R2 ;  /* 0x0000a002c10075a7 */ /* 0x000e6400080011ff */
[----:B-1----:R-:W-:Y:S05]  /*5950*/  @!P0 BRA `(.L_x_93) ;  /* 0x0000005c00c08947 */ /* 0x002fea0003800000 */
.L_x_92:
[----:B------:R-:W-:Y:S04]  /*5960*/  BSSY.RECONVERGENT B6, `(.L_x_94) ;  /* 0x0000012000067945 */ /* 0x000fe80003800200 */
[----:B------:R-:W-:Y:S05]  /*5970*/  @!P1 BRA `(.L_x_95) ;  /* 0x0000000000409947 */ /* 0x000fea0003800000 */
[----:B------:R-:W4:Y:S01]  /*5980*/  LDCU.64 UR8, c[0x4][0x78] ;  /* 0x01000f00ff0877ac */ /* 0x000f220008000a00 */
[----:B------:R-:W-:Y:S01]  /*5990*/  MOV R3, 0x0 ;  /* 0x0000000000037802 */ /* 0x000fe20000000f00 */
[----:B------:R-:W-:Y:S02]  /*59a0*/  HFMA2 R12, -RZ, RZ, 0, 5.9604644775390625e-08 ;  /* 0x00000001ff0c7431 */ /* 0x000fe400000001ff */
[----:B------:R-:W-:Y:S02]  /*59b0*/  IMAD.MOV.U32 R8, RZ, RZ, 0x192 ;  /* 0x00000192ff087424 */ /* 0x000fe400078e00ff */
[----:B------:R-:W-:Y:S01]  /*59c0*/  IMAD.MOV.U32 R13, RZ, RZ, RZ ;  /* 0x000000ffff0d7224 */ /* 0x000fe200078e00ff */
[----:B------:R-:W5:Y:S01]  /*59d0*/  LDCU.64 UR6, c[0x4][0x80] ;  /* 0x01001000ff0677ac */ /* 0x000f620008000a00 */
[----:B-1----:R-:W1:Y:S01]  /*59e0*/  LDC.64 R2, c[0x4][R3] ;  /* 0x0100000003027b82 */ /* 0x002e620000000a00 */
[----:B------:R-:W2:Y:S01]  /*59f0*/  LDCU.64 UR4, c[0x4][0x18] ;  /* 0x01000300ff0477ac */ /* 0x000ea20008000a00 */
[----:B----4-:R-:W-:Y:S01]  /*5a00*/  MOV R5, UR9 ;  /* 0x0000000900057c02 */ /* 0x010fe20008000f00 */
[----:B------:R-:W-:Y:S01]  /*5a10*/  IMAD.U32 R4, RZ, RZ, UR8 ;  /* 0x00000008ff047e24 */ /* 0x000fe2000f8e00ff */
[----:B-----5:R-:W-:Y:S01]  /*5a20*/  MOV R7, UR7 ;  /* 0x0000000700077c02 */ /* 0x020fe20008000f00 */
[----:B------:R-:W-:Y:S01]  /*5a30*/  IMAD.U32 R6, RZ, RZ, UR6 ;  /* 0x00000006ff067e24 */ /* 0x000fe2000f8e00ff */
[----:B--2---:R-:W-:Y:S01]  /*5a40*/  MOV R11, UR5 ;  /* 0x00000005000b7c02 */ /* 0x004fe20008000f00 */
[----:B------:R-:W-:Y:S02]  /*5a50*/  IMAD.U32 R10, RZ, RZ, UR4 ;  /* 0x00000004ff0a7e24 */ /* 0x000fe4000f8e00ff */
[----:B------:R-:W-:Y:S07]  /*5a60*/  LEPC R20, `(.L_x_95) ;  /* 0x000000001014794e */ /* 0x000fee0000000000 */
[----:B-1-3--:R-:W-:Y:S05]  /*5a70*/  CALL.ABS.NOINC R2 ;  /* 0x0000000002007343 */ /* 0x00afea0003c00000 */
.L_x_95:
[----:B------:R-:W-:Y:S05]  /*5a80*/  BSYNC.RECONVERGENT B6 ;  /* 0x0000000000067941 */ /* 0x000fea0003800200 */
.L_x_94:
[-C--:B---3--:R-:W-:Y:S01]  /*5a90*/  F2FP.F16.E5M2.UNPACK_B R83, R148.reuse ;  /* 0x00000094ff53723e */ /* 0x088fe200020004ff */
[----:B------:R-:W-:Y:S05]  /*5aa0*/  WARPSYNC.ALL ;  /* 0x0000000000007948 */ /* 0x000fea0003800000 */
[----:B------:R-:W-:Y:S01]  /*5ab0*/  R2UR UR4, R80 ;  /* 0x00000000500472ca */ /* 0x000fe200000e0000 */
[--C-:B------:R-:W-:Y:S01]  /*5ac0*/  HADD2.F32 R82, -RZ, R83.reuse.H0_H0 ;  /* 0x20000053ff527230 */ /* 0x100fe20000004100 */
[----:B------:R-:W-:Y:S01]  /*5ad0*/  F2FP.F16.E5M2.UNPACK_B R85, R148.H1 ;  /* 0x00000094ff55723e */ /* 0x000fe200030004ff */
[----:B------:R-:W-:Y:S01]  /*5ae0*/  HADD2.F32 R83, -RZ, R83.H1_H1 ;  /* 0x30000053ff537230 */ /* 0x000fe20000004100 */
[-C--:B------:R-:W-:Y:S01]  /*5af0*/  F2FP.F16.E5M2.UNPACK_B R87, R149.reuse ;  /* 0x00000095ff57723e */ /* 0x080fe200020004ff */
[----:B------:R-:W-:Y:S01]  /*5b00*/  BSSY.RECONVERGENT B0, `(.L_x_96) ;  /* 0x000011d000007945 */ /* 0x000fe20003800200 */
[----:B------:R-:W-:Y:S01]  /*5b10*/  F2FP.F16.E5M2.UNPACK_B R89, R149.H1 ;  /* 0x00000095ff59723e */ /* 0x000fe200030004ff */
[----:B------:R-:W-:Y:S01]  /*5b20*/  HADD2.F32 R84, -RZ, R85.H0_H0 ;  /* 0x20000055ff547230 */ /* 0x000fe20000004100 */
[-C--:B------:R-:W-:Y:S01]  /*5b30*/  F2FP.F16.E5M2.UNPACK_B R91, R150.reuse ;  /* 0x00000096ff5b723e */ /* 0x080fe200020004ff */
[----:B------:R-:W-:Y:S01]  /*5b40*/  HADD2.F32 R88, -RZ, R87.H1_H1 ;  /* 0x30000057ff587230 */ /* 0x000fe20000004100 */
[----:B------:R-:W-:Y:S01]  /*5b50*/  F2FP.F16.E5M2.UNPACK_B R93, R150.H1 ;  /* 0x00000096ff5d723e */ /* 0x000fe200030004ff */
[----:B------:R-:W-:Y:S01]  /*5b60*/  HADD2.F32 R86, -RZ, R85.H1_H1 ;  /* 0x30000055ff567230 */ /* 0x000fe20000004100 */
[-C--:B------:R-:W-:Y:S01]  /*5b70*/  F2FP.F16.E5M2.UNPACK_B R95, R151.reuse ;  /* 0x00000097ff5f723e */ /* 0x080fe200020004ff */
[----:B------:R-:W2:Y:S01]  /*5b80*/  LDTM.x64 R4, tmem[UR4] ;  /* 0x00000004000479ee */ /* 0x000ea20008340000 */
[----:B------:R-:W-:Y:S01]  /*5b90*/  F2FP.F16.E5M2.UNPACK_B R97, R151.H1 ;  /* 0x00000097ff61723e */ /* 0x000fe200030004ff */
[----:B------:R-:W-:Y:S01]  /*5ba0*/  HADD2.F32 R85, -RZ, R87.H0_H0 ;  /* 0x20000057ff557230 */ /* 0x000fe20000004100 */
[-C--:B------:R-:W-:Y:S01]  /*5bb0*/  F2FP.F16.E5M2.UNPACK_B R99, R152.reuse ;  /* 0x00000098ff63723e */ /* 0x080fe200020004ff */
[----:B------:R-:W-:Y:S01]  /*5bc0*/  HADD2.F32 R87, -RZ, R89.H0_H0 ;  /* 0x20000059ff577230 */ /* 0x000fe20000004100 */
[----:B------:R-:W-:Y:S01]  /*5bd0*/  F2FP.F16.E5M2.UNPACK_B R101, R152.H1 ;  /* 0x00000098ff65723e */ /* 0x000fe200030004ff */
[----:B------:R-:W-:Y:S01]  /*5be0*/  HADD2.F32 R92, -RZ, R91.H1_H1 ;  /* 0x3000005bff5c7230 */ /* 0x000fe20000004100 */
[----:B------:R-:W-:Y:S01]  /*5bf0*/  SHF.L.U32 R199, R176, 0x4, RZ ;  /* 0x00000004b0c77819 */ /* 0x000fe200000006ff */
[----:B------:R-:W-:Y:S01]  /*5c00*/  HADD2.F32 R96, -RZ, R95.H1_H1 ;  /* 0x3000005fff607230 */ /* 0x000fe20000004100 */
[----:B------:R-:W-:Y:S01]  /*5c10*/  SHF.L.U32 R207, R175, 0x4, RZ ;  /* 0x00000004afcf7819 */ /* 0x000fe200000006ff */
[----:B------:R-:W-:Y:S01]  /*5c20*/  HADD2.F32 R100, -RZ, R99.H1_H1 ;  /* 0x30000063ff647230 */ /* 0x000fe20000004100 */
[----:B------:R-:W-:Y:S01]  /*5c30*/  IADD3 R192, PT, PT, R186, R199, RZ ;  /* 0x000000c7bac07210 */ /* 0x000fe20007ffe0ff */
[----:B------:R-:W-:Y:S01]  /*5c40*/  HADD2.F32 R90, -RZ, R89.H1_H1 ;  /* 0x30000059ff5a7230 */ /* 0x000fe20000004100 */
[----:B------:R-:W-:Y:S01]  /*5c50*/  SHF.L.U32 R205, R184, 0x4, RZ ;  /* 0x00000004b8cd7819 */ /* 0x000fe200000006ff */
[----:B------:R-:W-:Y:S01]  /*5c60*/  HADD2.F32 R89, -RZ, R91.H0_H0 ;  /* 0x2000005bff597230 */ /* 0x000fe20000004100 */
[-C--:B------:R-:W-:Y:S01]  /*5c70*/  F2FP.F16.E5M2.UNPACK_B R103, R153.reuse ;  /* 0x00000099ff67723e */ /* 0x080fe200020004ff */
[--C-:B------:R-:W-:Y:S01]  /*5c80*/  HADD2.F32 R91, -RZ, R93.reuse.H0_H0 ;  /* 0x2000005dff5b7230 */ /* 0x100fe20000004100 */
[----:B------:R-:W-:Y:S01]  /*5c90*/  IADD3 R194, PT, PT, R205, R192, RZ ;  /* 0x000000c0cdc27210 */ /* 0x000fe20007ffe0ff */
[----:B------:R-:W-:Y:S01]  /*5ca0*/  HADD2.F32 R94, -RZ, R93.H1_H1 ;  /* 0x3000005dff5e7230 */ /* 0x000fe20000004100 */
[----:B------:R-:W-:Y:S01]  /*5cb0*/  F2FP.F16.E5M2.UNPACK_B R105, R153.H1 ;  /* 0x00000099ff69723e */ /* 0x000fe200030004ff */
[----:B------:R-:W-:Y:S01]  /*5cc0*/  HADD2.F32 R93, -RZ, R95.H0_H0 ;  /* 0x2000005fff5d7230 */ /* 0x000fe20000004100 */
[-C--:B------:R-:W-:Y:S01]  /*5cd0*/  F2FP.F16.E5M2.UNPACK_B R107, R154.reuse ;  /* 0x0000009aff6b723e */ /* 0x080fe200020004ff */
[----:B------:R-:W-:Y:S01]  /*5ce0*/  HADD2.F32 R104, -RZ, R103.H1_H1 ;  /* 0x30000067ff687230 */ /* 0x000fe20000004100 */
[----:B------:R-:W-:Y:S01]  /*5cf0*/  F2FP.F16.E5M2.UNPACK_B R109, R154.H1 ;  /* 0x0000009aff6d723e */ /* 0x000fe200030004ff */
[C---:B--2---:R-:W-:Y:S01]  /*5d00*/  FMUL R0, R78.reuse, R4 ;  /* 0x000000044e007220 */ /* 0x044fe20000400000 */
[C---:B-1----:R-:W-:Y:S01]  /*5d10*/  FMUL R2, R78.reuse, R5 ;  /* 0x000000054e027220 */ /* 0x042fe20000400000 */
[C---:B------:R-:W-:Y:S01]  /*5d20*/  FMUL R4, R78.reuse, R8 ;  /* 0x000000084e047220 */ /* 0x040fe20000400000 */
[C---:B------:R-:W-:Y:S01]  /*5d30*/  FMUL R5, R78.reuse, R9 ;  /* 0x000000094e057220 */ /* 0x040fe20000400000 */
[C---:B------:R-:W-:Y:S01]  /*5d40*/  FFMA R0, R81.reuse, R82, R0 ;  /* 0x0000005251007223 */ /* 0x040fe20000000000 */
[C---:B------:R-:W-:Y:S01]  /*5d50*/  FFMA R2, R81.reuse, R83, R2 ;  /* 0x0000005351027223 */ /* 0x040fe20000000002 */
[C---:B------:R-:W-:Y:S01]  /*5d60*/  FMUL R8, R78.reuse, R12 ;  /* 0x0000000c4e087220 */ /* 0x040fe20000400000 */
[C---:B------:R-:W-:Y:S01]  /*5d70*/  FMUL R9, R78.reuse, R13 ;  /* 0x0000000d4e097220 */ /* 0x040fe20000400000 */
[C---:B------:R-:W-:Y:S01]  /*5d80*/  FMUL R12, R78.reuse, R16 ;  /* 0x000000104e0c7220 */ /* 0x040fe20000400000 */
[C---:B------:R-:W-:Y:S01]  /*5d90*/  FMUL R13, R78.reuse, R17 ;  /* 0x000000114e0d7220 */ /* 0x040fe20000400000 */
[C---:B------:R-:W-:Y:S01]  /*5da0*/  FMUL R16, R78.reuse, R20 ;  /* 0x000000144e107220 */ /* 0x040fe20000400000 */
[C---:B------:R-:W-:Y:S01]  /*5db0*/  FMUL R17, R78.reuse, R21 ;  /* 0x000000154e117220 */ /* 0x040fe20000400000 */
[C---:B------:R-:W-:Y:S01]  /*5dc0*/  FMUL R20, R78.reuse, R24 ;  /* 0x000000184e147220 */ /* 0x040fe20000400000 */
[C---:B------:R-:W-:Y:S01]  /*5dd0*/  FMUL R21, R78.reuse, R25 ;  /* 0x000000194e157220 */ /* 0x040fe20000400000 */
[----:B------:R-:W-:Y:S02]  /*5de0*/  HADD2.F32 R108, -RZ, R107.H1_H1 ;  /* 0x3000006bff6c7230 */ /* 0x000fe40000004100 */
[C---:B------:R-:W-:Y:S01]  /*5df0*/  FMUL R24, R78.reuse, R28 ;  /* 0x0000001c4e187220 */ /* 0x040fe20000400000 */
[C---:B------:R-:W-:Y:S01]  /*5e00*/  FMUL R25, R78.reuse, R29 ;  /* 0x0000001d4e197220 */ /* 0x040fe20000400000 */
[C---:B------:R-:W-:Y:S01]  /*5e10*/  FMUL R28, R78.reuse, R32 ;  /* 0x000000204e1c7220 */ /* 0x040fe20000400000 */
[C---:B------:R-:W-:Y:S01]  /*5e20*/  FMUL R29, R78.reuse, R33 ;  /* 0x000000214e1d7220 */ /* 0x040fe20000400000 */
[C---:B------:R-:W-:Y:S01]  /*5e30*/  FMUL R32, R78.reuse, R36 ;  /* 0x000000244e207220 */ /* 0x040fe20000400000 */
[----:B------:R-:W-:Y:S01]  /*5e40*/  F2FP.F16.E5M2.UNPACK_B R111, R155 ;  /* 0x0000009bff6f723e */ /* 0x000fe200020004ff */
[C---:B------:R-:W-:Y:S01]  /*5e50*/  FMUL R33, R78.reuse, R37 ;  /* 0x000000254e217220 */ /* 0x040fe20000400000 */
[C---:B------:R-:W-:Y:S01]  /*5e60*/  FMUL R36, R78.reuse, R40 ;  /* 0x000000284e247220 */ /* 0x040fe20000400000 */
[----:B------:R-:W-:Y:S01]  /*5e70*/  F2FP.F16.E5M2.UNPACK_B R113, R155.H1 ;  /* 0x0000009bff71723e */ /* 0x000fe200030004ff */
[C---:B------:R-:W-:Y:S01]  /*5e80*/  FMUL R37, R78.reuse, R41 ;  /* 0x000000294e257220 */ /* 0x040fe20000400000 */
[----:B------:R-:W-:Y:S02]  /*5e90*/  HADD2.F32 R112, -RZ, R111.H1_H1 ;  /* 0x3000006fff707230 */ /* 0x000fe40000004100 */
        /* <DEDUP_REMOVED lines=26> */
[C---:B------:R-:W-:Y:S01]  /*6040*/  FFMA R3, R81.reuse, R84, R3 ;  /* 0x0000005451037223 */ /* 0x040fe20000000003 */
[C---:B------:R-:W-:Y:S01]  /*6050*/  FFMA R7, R81.reuse, R86, R7 ;  /* 0x0000005651077223 */ /* 0x040fe20000000007 */
[----:B------:R-:W-:Y:S01]  /*6060*/  F2FP.F16.E5M2.UNPACK_B R131, R160 ;  /* 0x000000a0ff83723e */ /* 0x000fe200020004ff */
[C---:B------:R-:W-:Y:S01]  /*6070*/  FFMA R4, R81.reuse, R85, R4 ;  /* 0x0000005551047223 */ /* 0x040fe20000000004 */
[C---:B------:R-:W-:Y:S01]  /*6080*/  FFMA R5, R81.reuse, R88, R5 ;  /* 0x0000005851057223 */ /* 0x040fe20000000005 */
[----:B------:R-:W-:Y:S01]  /*6090*/  F2FP.F16.E5M2.UNPACK_B R133, R160.H1 ;  /* 0x000000a0ff85723e */ /* 0x000fe200030004ff */
[----:B------:R-:W-:Y:S01]  /*60a0*/  FFMA R6, R81, R87, R6 ;  /* 0x0000005751067223 */ /* 0x000fe20000000006 */
[----:B------:R-:W-:Y:S01]  /*60b0*/  F2FP.SATFINITE.E5M2.F32.PACK_AB_MERGE_C R195, R7, R3, RZ ;  /* 0x0000000307c3723e */ /* 0x000fe200048060ff */
[----:B------:R-:W-:Y:S02]  /*60c0*/  HADD2.F32 R128, -RZ, R127.H1_H1 ;  /* 0x3000007fff807230 */ /* 0x000fe40000004100 */
[----:B------:R-:W-:Y:S01]  /*60d0*/  FMUL R11, R78, R11 ;  /* 0x0000000b4e0b7220 */ /* 0x000fe20000400000 */
[----:B------:R-:W-:Y:S01]  /*60e0*/  HADD2.F32 R132, -RZ, R131.H1_H1 ;  /* 0x30000083ff847230 */ /* 0x000fe20000004100 */
[----:B------:R-:W-:Y:S01]  /*60f0*/  F2FP.SATFINITE.E5M2.F32.PACK_AB_MERGE_C R200, R2, R0, R195 ;  /* 0x0000000002c8723e */ /* 0x000fe200048060c3 */
[----:B------:R-:W-:Y:S01]  /*6100*/  FMUL R10, R78, R14 ;  /* 0x0000000e4e0a7220 */ /* 0x000fe20000400000 */
[----:B------:R-:W-:Y:S01]  /*6110*/  IADD3 R195, PT, PT, R186, R207, RZ ;  /* 0x000000cfbac37210 */ /* 0x000fe20007ffe0ff */
[C---:B------:R-:W-:Y:S01]  /*6120*/  FFMA R11, R81.reuse, R90, R11 ;  /* 0x0000005a510b7223 */ /* 0x040fe2000000000b */
[C---:B------:R-:W-:Y:S01]  /*6130*/  FFMA R8, R81.reuse, R89, R8 ;  /* 0x0000005951087223 */ /* 0x040fe20000000008 */
[C---:B------:R-:W-:Y:S01]  /*6140*/  FFMA R9, R81.reuse, R92, R9 ;  /* 0x0000005c51097223 */ /* 0x040fe20000000009 */
[--C-:B------:R-:W-:Y:S02]  /*6150*/  HADD2.F32 R95, -RZ, R97.reuse.H0_H0 ;  /* 0x20000061ff5f7230 */ /* 0x100fe40000004100 */
[----:B------:R-:W-:Y:S01]  /*6160*/  FFMA R10, R81, R91, R10 ;  /* 0x0000005b510a7223 */ /* 0x000fe2000000000a */
[----:B------:R-:W-:Y:S01]  /*6170*/  F2FP.SATFINITE.E5M2.F32.PACK_AB_MERGE_C R201, R11, R6, RZ ;  /* 0x000000060bc9723e */ /* 0x000fe200048060ff */
[C---:B------:R-:W-:Y:S01]  /*6180*/  FMUL R15, R78.reuse, R15 ;  /* 0x0000000f4e0f7220 */ /* 0x040fe20000400000 */
[----:B------:R-:W-:Y:S02]  /*6190*/  HADD2.F32 R98, -RZ, R97.H1_H1 ;  /* 0x30000061ff627230 */ /* 0x000fe40000004100 */
[C---:B------:R-:W-:Y:S01]  /*61a0*/  FMUL R14, R78.reuse, R18 ;  /* 0x000000124e0e7220 */ /* 0x040fe20000400000 */
[----:B------:R-:W-:Y:S01]  /*61b0*/  F2FP.SATFINITE.E5M2.F32.PACK_AB_MERGE_C R201, R5, R4, R201 ;  /* 0x0000000405c9723e */ /* 0x000fe200048060c9 */
[----:B------:R-:W-:Y:S02]  /*61c0*/  HADD2.F32 R97, -RZ, R99.H0_H0 ;  /* 0x20000063ff617230 */ /* 0x000fe40000004100 */
[C---:B------:R-:W-:Y:S01]  /*61d0*/  FFMA R15, R81.reuse, R94, R15 ;  /* 0x0000005e510f7223 */ /* 0x040fe2000000000f */
[C---:B------:R-:W-:Y:S01]  /*61e0*/  FFMA R12, R81.reuse, R93, R12 ;  /* 0x0000005d510c7223 */ /* 0x040fe2000000000c */
[----:B------:R-:W-:Y:S01]  /*61f0*/  FFMA R13, R81, R96, R13 ;  /* 0x00000060510d7223 */ /* 0x000fe2000000000d */
[----:B------:R-:W-:Y:S01]  /*6200*/  F2FP.F16.E5M2.UNPACK_B R135, R161 ;  /* 0x000000a1ff87723e */ /* 0x000fe200020004ff */
[--C-:B------:R-:W-:Y:S01]  /*6210*/  HADD2.F32 R99, -RZ, R101.reuse.H0_H0 ;  /* 0x20000065ff637230 */ /* 0x100fe20000004100 */
[----:B------:R-:W-:Y:S01]  /*6220*/  F2FP.SATFINITE.E5M2.F32.PACK_AB_MERGE_C R202, R15, R10, RZ ;  /* 0x0000000a0fca723e */ /* 0x000fe200048060ff */
[----:B------:R-:W-:Y:S01]  /*6230*/  FFMA R14, R81, R95, R14 ;  /* 0x0000005f510e7223 */ /* 0x000fe2000000000e */
[C---:B------:R-:W-:Y:S01]  /*6240*/  FMUL R19, R78.reuse, R19 ;  /* 0x000000134e137220 */ /* 0x040fe20000400000 */
[----:B------:R-:W-:Y:S01]  /*6250*/  HADD2.F32 R102, -RZ, R101.H1_H1 ;  /* 0x30000065ff667230 */ /* 0x000fe20000004100 */
[----:B------:R-:W-:Y:S01]  /*6260*/  F2FP.SATFINITE.E5M2.F32.PACK_AB_MERGE_C R202, R9, R8, R202 ;  /* 0x0000000809ca723e */ /* 0x000fe200048060ca */
[----:B------:R-:W-:Y:S02]  /*6270*/  HADD2.F32 R101, -RZ, R103.H0_H0 ;  /* 0x20000067ff657230 */ /* 0x000fe40000004100 */
[C---:B------:R-:W-:Y:S01]  /*6280*/  FFMA R19, R81.reuse, R98, R19 ;  /* 0x0000006251137223 */ /* 0x040fe20000000013 */
[C---:B------:R-:W-:Y:S01]  /*6290*/  FFMA R16, R81.reuse, R97, R16 ;  /* 0x0000006151107223 */ /* 0x040fe20000000010 */
[----:B------:R-:W-:Y:S01]  /*62a0*/  FFMA R17, R81, R100, R17 ;  /* 0x0000006451117223 */ /* 0x000fe20000000011 */
[----:B------:R-:W-:Y:S02]  /*62b0*/  HADD2.F32 R136, -RZ, R135.H1_H1 ;  /* 0x30000087ff887230 */ /* 0x000fe40000004100 */
[C---:B------:R-:W-:Y:S01]  /*62c0*/  FMUL R18, R78.reuse, R22 ;  /* 0x000000164e127220 */ /* 0x040fe20000400000 */
[----:B------:R-:W-:Y:S01]  /*62d0*/  F2FP.F16.E5M2.UNPACK_B R137, R161.H1 ;  /* 0x000000a1ff89723e */ /* 0x000fe200030004ff */
[C---:B------:R-:W-:Y:S01]  /*62e0*/  FMUL R23, R78.reuse, R23 ;  /* 0x000000174e177220 */ /* 0x040fe20000400000 */
[--C-:B------:R-:W-:Y:S01]  /*62f0*/  HADD2.F32 R103, -RZ, R105.reuse.H0_H0 ;  /* 0x20000069ff677230 */ /* 0x100fe20000004100 */
[----:B------:R-:W-:Y:S01]  /*6300*/  F2FP.SATFINITE.E5M2.F32.PACK_AB_MERGE_C R203, R19, R14, RZ ;  /* 0x0000000e13cb723e */ /* 0x000fe200048060ff */
[C---:B------:R-:W-:Y:S01]  /*6310*/  FFMA R18, R81.reuse, R99, R18 ;  /* 0x0000006351127223 */ /* 0x040fe20000000012 */
[C---:B------:R-:W-:Y:S01]  /*6320*/  FFMA R23, R81.reuse, R102, R23 ;  /* 0x0000006651177223 */ /* 0x040fe20000000017 */
[----:B------:R-:W-:Y:S01]  /*6330*/  FFMA R20, R81, R101, R20 ;  /* 0x0000006551147223 */ /* 0x000fe20000000014 */
[----:B------:R-:W-:Y:S01]  /*6340*/  F2FP.F16.E5M2.UNPACK_B R139, R162 ;  /* 0x000000a2ff8b723e */ /* 0x000fe200020004ff */
[----:B------:R-:W-:Y:S01]  /*6350*/  HADD2.F32 R106, -RZ, R105.H1_H1 ;  /* 0x30000069ff6a7230 */ /* 0x000fe20000004100 */
[----:B------:R-:W-:Y:S01]  /*6360*/  F2FP.SATFINITE.E5M2.F32.PACK_AB_MERGE_C R203, R13, R12, R203 ;  /* 0x0000000c0dcb723e */ /* 0x000fe200048060cb */
[----:B------:R-:W-:Y:S01]  /*6370*/  FFMA R21, R81, R104, R21 ;  /* 0x0000006851157223 */ /* 0x000fe20000000015 */
[----:B------:R-:W-:Y:S01]  /*6380*/  F2FP.SATFINITE.E5M2.F32.PACK_AB_MERGE_C R208, R23, R18, RZ ;  /* 0x0000001217d0723e */ /* 0x000fe200048060ff */
[----:B------:R-:W-:Y:S02]  /*6390*/  HADD2.F32 R105, -RZ, R107.H0_H0 ;  /* 0x2000006bff697230 */ /* 0x000fe40000004100 */
[C---:B------:R-:W-:Y:S01]  /*63a0*/  FMUL R22, R78.reuse, R26 ;  /* 0x0000001a4e167220 */ /* 0x040fe20000400000 */
[----:B------:R1:W-:Y:S01]  /*63b0*/  STS.128 [R172+UR49+0x8200], R200 ;  /* 0x008200c8ac007988 */ /* 0x0003e20008000c31 */
[----:B------:R-:W-:Y:S01]  /*63c0*/  F2FP.SATFINITE.E5M2.F32.PACK_AB_MERGE_C R208, R17, R16, R208 ;  /* 0x0000001011d0723e */ /* 0x000fe200048060d0 */
[----:B------:R-:W-:Y:S02]  /*63d0*/  HADD2.F32 R140, -RZ, R139.H1_H1 ;  /* 0x3000008bff8c7230 */ /* 0x000fe40000004100 */
[C---:B------:R-:W-:Y:S01]  /*63e0*/  FFMA R22, R81.reuse, R103, R22 ;  /* 0x0000006751167223 */ /* 0x040fe20000000016 */
[C---:B------:R-:W-:Y:S01]  /*63f0*/  FMUL R27, R78.reuse, R27 ;  /* 0x0000001b4e1b7220 */ /* 0x040fe20000400000 */
[--C-:B------:R-:W-:Y:S02]  /*6400*/  HADD2.F32 R107, -RZ, R109.reuse.H0_H0 ;  /* 0x2000006dff6b7230 */ /* 0x100fe40000004100 */
[C---:B------:R-:W-:Y:S01]  /*6410*/  FMUL R26, R78.reuse, R30 ;  /* 0x0000001e4e1a7220 */ /* 0x040fe20000400000 */
[----:B------:R-:W-:Y:S02]  /*6420*/  HADD2.F32 R110, -RZ, R109.H1_H1 ;  /* 0x3000006dff6e7230 */ /* 0x000fe40000004100 */
[C---:B------:R-:W-:Y:S01]  /*6430*/  FFMA R27, R81.reuse, R106, R27 ;  /* 0x0000006a511b7223 */ /* 0x040fe2000000001b */
[C---:B------:R-:W-:Y:S01]  /*6440*/  FFMA R24, R81.reuse, R105, R24 ;  /* 0x0000006951187223 */ /* 0x040fe20000000018 */
[----:B------:R-:W-:Y:S01]  /*6450*/  FFMA R25, R81, R108, R25 ;  /* 0x0000006c51197223 */ /* 0x000fe20000000019 */
[----:B------:R-:W-:Y:S01]  /*6460*/  F2FP.F16.E5M2.UNPACK_B R141, R162.H1 ;  /* 0x000000a2ff8d723e */ /* 0x000fe200030004ff */
[----:B------:R-:W-:Y:S01]  /*6470*/  HADD2.F32 R109, -RZ, R111.H0_H0 ;  /* 0x2000006fff6d7230 */ /* 0x000fe20000004100 */
[----:B------:R-:W-:Y:S01]  /*6480*/  F2FP.SATFINITE.E5M2.F32.PACK_AB_MERGE_C R209, R27, R22, RZ ;  /* 0x000000161bd1723e */ /* 0x000fe200048060ff */
[----:B------:R-:W-:Y:S01]  /*6490*/  FFMA R26, R81, R107, R26 ;  /* 0x0000006b511a7223 */ /* 0x000fe2000000001a */
[C---:B------:R-:W-:Y:S01]  /*64a0*/  FMUL R31, R78.reuse, R31 ;  /* 0x0000001f4e1f7220 */ /* 0x040fe20000400000 */
[--C-:B------:R-:W-:Y:S01]  /*64b0*/  HADD2.F32 R111, -RZ, R113.reuse.H0_H0 ;  /* 0x20000071ff6f7230 */ /* 0x100fe20000004100 */
[----:B------:R-:W-:Y:S01]  /*64c0*/  F2FP.SATFINITE.E5M2.F32.PACK_AB_MERGE_C R209, R21, R20, R209 ;  /* 0x0000001415d1723e */ /* 0x000fe200048060d1 */
[----:B------:R-:W-:Y:S02]  /*64d0*/  HADD2.F32 R114, -RZ, R113.H1_H1 ;  /* 0x30000071ff727230 */ /* 0x000fe40000004100 */
[C---:B------:R-:W-:Y:S01]  /*64e0*/  FFMA R31, R81.reuse, R110, R31 ;  /* 0x0000006e511f7223 */ /* 0x040fe2000000001f */
[C---:B------:R-:W-:Y:S01]  /*64f0*/  FFMA R28, R81.reuse, R109, R28 ;  /* 0x0000006d511c7223 */ /* 0x040fe2000000001c */
[----:B------:R-:W-:Y:S01]  /*6500*/  FFMA R29, R81, R112, R29 ;  /* 0x00000070511d7223 */ /* 0x000fe2000000001d */
[----:B------:R-:W-:Y:S02]  /*6510*/  HADD2.F32 R113, -RZ, R115.H0_H0 ;  /* 0x20000073ff717230 */ /* 0x000fe40000004100 */
[C---:B------:R-:W-:Y:S01]  /*6520*/  FMUL R30, R78.reuse, R34 ;  /* 0x000000224e1e7220 */ /* 0x040fe20000400000 */
[----:B------:R-:W-:Y:S01]  /*6530*/  F2FP.F16.E5M2.UNPACK_B R143, R163 ;  /* 0x000000a3ff8f723e */ /* 0x000fe200020004ff */
[C---:B------:R-:W-:Y:S01]  /*6540*/  FMUL R35, R78.reuse, R35 ;  /* 0x000000234e237220 */ /* 0x040fe20000400000 */
[----:B------:R-:W-:Y:S01]  /*6550*/  HADD2.F32 R115, -RZ, R117.H0_H0 ;  /* 0x20000075ff737230 */ /* 0x000fe20000004100 */
[----:B------:R-:W-:Y:S01]  /*6560*/  F2FP.SATFINITE.E5M2.F32.PACK_AB_MERGE_C R210, R31, R26, RZ ;  /* 0x0000001a1fd2723e */ /* 0x000fe200048060ff */
[C---:B------:R-:W-:Y:S01]  /*6570*/  FFMA R30, R81.reuse, R111, R30 ;  /* 0x0000006f511e7223 */ /* 0x040fe2000000001e */
[C---:B------:R-:W-:Y:S01]  /*6580*/  FFMA R35, R81.reuse, R114, R35 ;  /* 0x0000007251237223 */ /* 0x040fe20000000023 */
[C---:B------:R-:W-:Y:S01]  /*6590*/  FFMA R32, R81.reuse, R113, R32 ;  /* 0x0000007151207223 */ /* 0x040fe20000000020 */
[----:B------:R-:W-:Y:S01]  /*65a0*/  F2FP.F16.E5M2.UNPACK_B R145, R163.H1 ;  /* 0x000000a3ff91723e */ /* 0x000fe200030004ff */
[----:B------:R-:W-:Y:S01]  /*65b0*/  FFMA R33, R81, R116, R33 ;  /* 0x0000007451217223 */ /* 0x000fe20000000021 */
[----:B------:R-:W-:Y:S01]  /*65c0*/  F2FP.SATFINITE.E5M2.F32.PACK_AB_MERGE_C R210, R25, R24, R210 ;  /* 0x0000001819d2723e */ /* 0x000fe200048060d2 */
[----:B------:R-:W-:Y:S01]  /*65d0*/  HADD2.F32 R144, -RZ, R143.H1_H1 ;  /* 0x3000008fff907230 */ /* 0x000fe20000004100 */
[----:B------:R-:W-:Y:S01]  /*65e0*/  F2FP.SATFINITE.E5M2.F32.PACK_AB_MERGE_C R211, R35, R30, RZ ;  /* 0x0000001e23d3723e */ /* 0x000fe200048060ff */
[----:B------:R-:W-:Y:S02]  /*65f0*/  HADD2.F32 R118, -RZ, R117.H1_H1 ;  /* 0x30000075ff767230 */ /* 0x000fe40000004100 */
[C---:B------:R-:W-:Y:S01]  /*6600*/  FMUL R34, R78.reuse, R38 ;  /* 0x000000264e227220 */ /* 0x040fe20000400000 */
[----:B------:R-:W-:Y:S01]  /*6610*/  HADD2.F32 R117, -RZ, R119.H0_H0 ;  /* 0x20000077ff757230 */ /* 0x000fe20000004100 */
[----:B------:R-:W-:Y:S01]  /*6620*/  F2FP.SATFINITE.E5M2.F32.PACK_AB_MERGE_C R211, R29, R28, R211 ;  /* 0x0000001c1dd3723e */ /* 0x000fe200048060d3 */
[C---:B------:R-:W-:Y:S01]  /*6630*/  FMUL R39, R78.reuse, R39 ;  /* 0x000000274e277220 */ /* 0x040fe20000400000 */
[--C-:B------:R-:W-:Y:S02]  /*6640*/  HADD2.F32 R119, -RZ, R121.reuse.H0_H0 ;  /* 0x20000079ff777230 */ /* 0x100fe40000004100 */
[C---:B------:R-:W-:Y:S01]  /*6650*/  FFMA R34, R81.reuse, R115, R34 ;  /* 0x0000007351227223 */ /* 0x040fe20000000022 */
[----:B------:R-:W-:Y:S01]  /*6660*/  HADD2.F32 R122, -RZ, R121.H1_H1 ;  /* 0x30000079ff7a7230 */ /* 0x000fe20000004100 */
[----:B------:R1:W-:Y:S01]  /*6670*/  STS.128 [R192+0x8010], R208 ;  /* 0x008010d0c0007388 */ /* 0x0003e20000000c00 */
[----:B------:R-:W-:Y:S02]  /*6680*/  HADD2.F32 R121, -RZ, R123.H0_H0 ;  /* 0x2000007bff797230 */ /* 0x000fe40000004100 */
[C---:B------:R-:W-:Y:S01]  /*6690*/  FFMA R39, R81.reuse, R118, R39 ;  /* 0x0000007651277223 */ /* 0x040fe20000000027 */
[C---:B------:R-:W-:Y:S01]  /*66a0*/  FFMA R36, R81.reuse, R117, R36 ;  /* 0x0000007551247223 */ /* 0x040fe20000000024 */
[----:B------:R-:W-:Y:S01]  /*66b0*/  FFMA R37, R81, R120, R37 ;  /* 0x0000007851257223 */ /* 0x000fe20000000025 */
[C---:B------:R-:W-:Y:S01]  /*66c0*/  FMUL R38, R78.reuse, R42 ;  /* 0x0000002a4e267220 */ /* 0x040fe20000400000 */
[----:B------:R-:W-:Y:S01]  /*66d0*/  ISETP.NE.AND P0, PT, R189, RZ, PT ;  /* 0x000000ffbd00720c */ /* 0x000fe20003f05270 */
[C---:B------:R-:W-:Y:S01]  /*66e0*/  FMUL R43, R78.reuse, R43 ;  /* 0x0000002b4e2b7220 */ /* 0x040fe20000400000 */
[--C-:B------:R-:W-:Y:S01]  /*66f0*/  HADD2.F32 R123, -RZ, R125.reuse.H0_H0 ;  /* 0x2000007dff7b7230 */ /* 0x100fe20000004100 */
[----:B------:R-:W-:Y:S01]  /*6700*/  F2FP.SATFINITE.E5M2.F32.PACK_AB_MERGE_C R212, R39, R34, RZ ;  /* 0x0000002227d4723e */ /* 0x000fe200048060ff */
[C---:B------:R-:W-:Y:S01]  /*6710*/  FFMA R38, R81.reuse, R119, R38 ;  /* 0x0000007751267223 */ /* 0x040fe20000000026 */
[C---:B------:R-:W-:Y:S01]  /*6720*/  FFMA R43, R81.reuse, R122, R43 ;  /* 0x0000007a512b7223 */ /* 0x040fe2000000002b */
[----:B------:R-:W-:Y:S01]  /*6730*/  FFMA R40, R81, R121, R40 ;  /* 0x0000007951287223 */ /* 0x000fe20000000028 */
[----:B------:R-:W-:Y:S01]  /*6740*/  F2FP.SATFINITE.E5M2.F32.PACK_AB_MERGE_C R212, R33, R32, R212 ;  /* 0x0000002021d4723e */ /* 0x000fe200048060d4 */
[----:B------:R-:W-:Y:S01]  /*6750*/  FFMA R41, R81, R124, R41 ;  /* 0x0000007c51297223 */ /* 0x000fe20000000029 */
[----:B------:R-:W-:Y:S01]  /*6760*/  HADD2.F32 R126, -RZ, R125.H1_H1 ;  /* 0x3000007dff7e7230 */ /* 0x000fe20000004100 */
[----:B------:R-:W-:Y:S01]  /*6770*/  F2FP.SATFINITE.E5M2.F32.PACK_AB_MERGE_C R213, R43, R38, RZ ;  /* 0x000000262bd5723e */ /* 0x000fe200048060ff */
[----:B------:R-:W-:Y:S02]  /*6780*/  HADD2.F32 R125, -RZ, R127.H0_H0 ;  /* 0x2000007fff7d7230 */ /* 0x000fe40000004100 */
[C---:B------:R-:W-:Y:S01]  /*6790*/  FMUL R42, R78.reuse, R46 ;  /* 0x0000002e4e2a7220 */ /* 0x040fe20000400000 */
[----:B------:R-:W-:Y:S01]  /*67a0*/  FMUL R47, R78, R47 ;  /* 0x0000002f4e2f7220 */ /* 0x000fe20000400000 */
[--C-:B------:R-:W-:Y:S01]  /*67b0*/  HADD2.F32 R127, -RZ, R129.reuse.H0_H0 ;  /* 0x20000081ff7f7230 */ /* 0x100fe20000004100 */
[----:B------:R-:W-:Y:S01]  /*67c0*/  F2FP.SATFINITE.E5M2.F32.PACK_AB_MERGE_C R213, R37, R36, R213 ;  /* 0x0000002425d5723e */ /* 0x000fe200048060d5 */
[C---:B------:R-:W-:Y:S01]  /*67d0*/  FFMA R42, R81.reuse, R123, R42 ;  /* 0x0000007b512a7223 */ /* 0x040fe2000000002a */
[C---:B------:R-:W-:Y:S01]  /*67e0*/  FFMA R47, R81.reuse, R126, R47 ;  /* 0x0000007e512f7223 */ /* 0x040fe2000000002f */
[C---:B------:R-:W-:Y:S01]  /*67f0*/  FFMA R44, R81.reuse, R125, R44 ;  /* 0x0000007d512c7223 */ /* 0x040fe2000000002c */
[----:B------:R-:W-:Y:S01]  /*6800*/  ISETP.NE.AND P6, PT, R198, RZ, PT ;  /* 0x000000ffc600720c */ /* 0x000fe20003fc5270 */
[----:B------:R-:W-:Y:S01]  /*6810*/  FFMA R45, R81, R128, R45 ;  /* 0x00000080512d7223 */ /* 0x000fe2000000002d */
[----:B------:R-:W-:Y:S01]  /*6820*/  HADD2.F32 R130, -RZ, R129.H1_H1 ;  /* 0x30000081ff827230 */ /* 0x000fe20000004100 */
[----:B------:R-:W-:Y:S01]  /*6830*/  F2FP.SATFINITE.E5M2.F32.PACK_AB_MERGE_C R214, R47, R42, RZ ;  /* 0x0000002a2fd6723e */ /* 0x000fe200048060ff */
[----:B------:R-:W-:Y:S02]  /*6840*/  HADD2.F32 R129, -RZ, R131.H0_H0 ;  /* 0x20000083ff817230 */ /* 0x000fe40000004100 */
[C---:B------:R-:W-:Y:S01]  /*6850*/  FMUL R46, R78.reuse, R50 ;  /* 0x000000324e2e7220 */ /* 0x040fe20000400000 */
[C---:B------:R-:W-:Y:S01]  /*6860*/  FMUL R51, R78.reuse, R51 ;  /* 0x000000334e337220 */ /* 0x040fe20000400000 */
[--C-:B------:R-:W-:Y:S02]  /*6870*/  HADD2.F32 R131, -RZ, R133.reuse.H0_H0 ;  /* 0x20000085ff837230 */ /* 0x100fe40000004100 */
[C---:B------:R-:W-:Y:S01]  /*6880*/  FMUL R50, R78.reuse, R54 ;  /* 0x000000364e327220 */ /* 0x040fe20000400000 */
[C---:B------:R-:W-:Y:S01]  /*6890*/  FFMA R46, R81.reuse, R127, R46 ;  /* 0x0000007f512e7223 */ /* 0x040fe2000000002e */
[----:B------:R-:W-:Y:S02]  /*68a0*/  HADD2.F32 R134, -RZ, R133.H1_H1 ;  /* 0x30000085ff867230 */ /* 0x000fe40000004100 */
[C---:B------:R-:W-:Y:S01]  /*68b0*/  FFMA R51, R81.reuse, R130, R51 ;  /* 0x0000008251337223 */ /* 0x040fe20000000033 */
[----:B------:R-:W-:Y:S02]  /*68c0*/  HADD2.F32 R133, -RZ, R135.H0_H0 ;  /* 0x20000087ff857230 */ /* 0x000fe40000004100 */
[C---:B------:R-:W-:Y:S01]  /*68d0*/  FMUL R55, R78.reuse, R55 ;  /* 0x000000374e377220 */ /* 0x040fe20000400000 */
[C---:B------:R-:W-:Y:S01]  /*68e0*/  FFMA R48, R81.reuse, R129, R48 ;  /* 0x0000008151307223 */ /* 0x040fe20000000030 */
[C---:B------:R-:W-:Y:S01]  /*68f0*/  FFMA R49, R81.reuse, R132, R49 ;  /* 0x0000008451317223 */ /* 0x040fe20000000031 */
[--C-:B------:R-:W-:Y:S02]  /*6900*/  HADD2.F32 R135, -RZ, R137.reuse.H0_H0 ;  /* 0x20000089ff877230 */ /* 0x100fe40000004100 */
[C---:B------:R-:W-:Y:S01]  /*6910*/  FFMA R50, R81.reuse, R131, R50 ;  /* 0x0000008351327223 */ /* 0x040fe20000000032 */
[----:B------:R-:W-:Y:S02]  /*6920*/  HADD2.F32 R138, -RZ, R137.H1_H1 ;  /* 0x30000089ff8a7230 */ /* 0x000fe40000004100 */
[C---:B------:R-:W-:Y:S01]  /*6930*/  FMUL R54, R78.reuse, R58 ;  /* 0x0000003a4e367220 */ /* 0x040fe20000400000 */
[----:B------:R-:W-:Y:S02]  /*6940*/  HADD2.F32 R137, -RZ, R139.H0_H0 ;  /* 0x2000008bff897230 */ /* 0x000fe40000004100 */
[C---:B------:R-:W-:Y:S01]  /*6950*/  FFMA R55, R81.reuse, R134, R55 ;  /* 0x0000008651377223 */ /* 0x040fe20000000037 */
        /* <DEDUP_REMOVED lines=16> */
[----:B------:R-:W-:Y:S01]  /*6a60*/  FFMA R63, R81, R142, R63 ;  /* 0x0000008e513f7223 */ /* 0x000fe2000000003f */
[----:B------:R-:W-:Y:S01]  /*6a70*/  FMUL R67, R78, R67 ;  /* 0x000000434e437220 */ /* 0x000fe20000400000 */
[----:B------:R-:W-:Y:S01]  /*6a80*/  F2FP.SATFINITE.E5M2.F32.PACK_AB_MERGE_C R215, R51, R46, RZ ;  /* 0x0000002e33d7723e */ /* 0x000fe200048060ff */
[C---:B------:R-:W-:Y:S01]  /*6a90*/  FFMA R60, R81.reuse, R141, R60 ;  /* 0x0000008d513c7223 */ /* 0x040fe2000000003c */
[C---:B------:R-:W-:Y:S01]  /*6aa0*/  FFMA R61, R81.reuse, R144, R61 ;  /* 0x00000090513d7223 */ /* 0x040fe2000000003d */
[C---:B------:R-:W-:Y:S01]  /*6ab0*/  FFMA R62, R81.reuse, R143, R62 ;  /* 0x0000008f513e7223 */ /* 0x040fe2000000003e */
[----:B------:R-:W-:Y:S01]  /*6ac0*/  FFMA R67, R81, R146, R67 ;  /* 0x0000009251437223 */ /* 0x000fe20000000043 */
[----:B------:R-:W-:Y:S02]  /*6ad0*/  F2FP.SATFINITE.E5M2.F32.PACK_AB_MERGE_C R214, R41, R40, R214 ;  /* 0x0000002829d6723e */ /* 0x000fe400048060d6 */
[----:B------:R-:W-:Y:S02]  /*6ae0*/  F2FP.SATFINITE.E5M2.F32.PACK_AB_MERGE_C R215, R45, R44, R215 ;  /* 0x0000002c2dd7723e */ /* 0x000fe400048060d7 */
[----:B------:R-:W-:Y:S02]  /*6af0*/  F2FP.SATFINITE.E5M2.F32.PACK_AB_MERGE_C R216, R55, R50, RZ ;  /* 0x0000003237d8723e */ /* 0x000fe400048060ff */
[----:B------:R-:W-:Y:S01]  /*6b00*/  F2FP.SATFINITE.E5M2.F32.PACK_AB_MERGE_C R217, R59, R54, RZ ;  /* 0x000000363bd9723e */ /* 0x000fe200048060ff */
[----:B------:R1:W-:Y:S01]  /*6b10*/  STS.128 [R195+0x8020], R212 ;  /* 0x008020d4c3007388 */ /* 0x0003e20000000c00 */
[----:B------:R-:W-:Y:S02]  /*6b20*/  F2FP.SATFINITE.E5M2.F32.PACK_AB_MERGE_C R218, R63, R58, RZ ;  /* 0x0000003a3fda723e */ /* 0x000fe400048060ff */
[----:B------:R-:W-:Y:S02]  /*6b30*/  F2FP.SATFINITE.E5M2.F32.PACK_AB_MERGE_C R219, R67, R62, RZ ;  /* 0x0000003e43db723e */ /* 0x000fe400048060ff */
[----:B------:R-:W-:Y:S02]  /*6b40*/  F2FP.SATFINITE.E5M2.F32.PACK_AB_MERGE_C R216, R49, R48, R216 ;  /* 0x0000003031d8723e */ /* 0x000fe400048060d8 */
[----:B------:R-:W-:Y:S02]  /*6b50*/  F2FP.SATFINITE.E5M2.F32.PACK_AB_MERGE_C R217, R53, R52, R217 ;  /* 0x0000003435d9723e */ /* 0x000fe400048060d9 */
[----:B------:R-:W-:Y:S02]  /*6b60*/  F2FP.SATFINITE.E5M2.F32.PACK_AB_MERGE_C R218, R57, R56, R218 ;  /* 0x0000003839da723e */ /* 0x000fe400048060da */
[----:B------:R-:W-:Y:S02]  /*6b70*/  F2FP.SATFINITE.E5M2.F32.PACK_AB_MERGE_C R219, R61, R60, R219 ;  /* 0x0000003c3ddb723e */ /* 0x000fe400048060db */
[----:B------:R-:W-:Y:S02]  /*6b80*/  LEA R204, R181, UR49, 0x3 ;  /* 0x00000031b5cc7c11 */ /* 0x000fe4000f8e18ff */
[----:B------:R-:W-:Y:S01]  /*6b90*/  @P6 SHF.L.U32 R221, R180, 0x1f, RZ ;  /* 0x0000001fb4dd6819 */ /* 0x000fe200000006ff */
[----:B------:R1:W-:Y:S01]  /*6ba0*/  STS.128 [R194+0x8010], R216 ;  /* 0x008010d8c2007388 */ /* 0x0003e20000000c00 */
[----:B------:R-:W-:Y:S01]  /*6bb0*/  @!PT LDS RZ, [RZ] ;  /* 0x00000000fffff984 */ /* 0x000fe20000000800 */
[----:B------:R-:W-:Y:S01]  /*6bc0*/  @!PT LDS RZ, [RZ] ;  /* 0x00000000fffff984 */ /* 0x000fe20000000800 */
[----:B------:R-:W-:Y:S01]  /*6bd0*/  @!PT LDS RZ, [RZ] ;  /* 0x00000000fffff984 */ /* 0x000fe20000000800 */
[----:B------:R-:W-:Y:S01]  /*6be0*/  @!PT LDS RZ, [RZ] ;  /* 0x00000000fffff984 */ /* 0x000fe20000000800 */
[----:B------:R2:W-:Y:S07]  /*6bf0*/  MEMBAR.ALL.CTA ;  /* 0x0000000000007992 */ /* 0x0005ee0000008000 */
[----:B--2---:R-:W2:Y:S02]  /*6c00*/  FENCE.VIEW.ASYNC.S ;  /* 0x00000000000073c6 */ /* 0x004ea40000000000 */
[----:B--2---:R-:W-:Y:S06]  /*6c10*/  BAR.SYNC.DEFER_BLOCKING 0x1, 0x80 ;  /* 0x0042000000007b1d */ /* 0x004fec0000010000 */
[----:B------:R-:W-:Y:S05]  /*6c20*/  @P0 BRA `(.L_x_97) ;  /* 0x0000000000280947 */ /* 0x000fea0003800000 */
[----:B------:R-:W-:Y:S02]  /*6c30*/  UIADD3 UR4, UPT, UPT, UR49, 0x8200, URZ ;  /* 0x0000820031047890 */ /* 0x000fe4000fffe0ff */
[----:B------:R-:W-:Y:S01]  /*6c40*/  UIADD3 UR6, UP0, UPT, UR52, 0x680, URZ ;  /* 0x0000068034067890 */ /* 0x000fe2000ff1e0ff */
[----:B------:R-:W-:Y:S03]  /*6c50*/  UMOV UR43, UR36 ;  /* 0x00000024002b7c82 */ /* 0x000fe60008000000 */
[----:B------:R-:W-:Y:S01]  /*6c60*/  MOV R188, UR4 ;  /* 0x0000000400bc7c02 */ /* 0x000fe20008000f00 */
[----:B------:R-:W-:Y:S03]  /*6c70*/  UIADD3.X UR7, UPT, UPT, URZ, UR53, URZ, UP0, !UPT ;  /* 0x00000035ff077290 */ /* 0x000fe600087fe4ff */
[----:B------:R-:W-:Y:S11]  /*6c80*/  R2UR UR40, R188 ;  /* 0x00000000bc2872ca */ /* 0x000ff600000e0000 */
[----:B------:R-:W-:Y:S02]  /*6c90*/  @!UPT UIADD3 URZ, UPT, UPT, URZ, URZ, URZ ;  /* 0x000000fffffff290 */ /* 0x000fe4000fffe0ff */
[----:B------:R2:W-:Y:S01]  /*6ca0*/  UTMASTG.3D [UR40], [UR6] ;  /* 0x00000028060073b5 */ /* 0x0005e20008010000 */
[----:B------:R0:W-:Y:S01]  /*6cb0*/  UTMACMDFLUSH ;  /* 0x00000000000079b7 */ /* 0x0001e20000000000 */
[----:B--2---:R-:W-:Y:S04]  /*6cc0*/  DEPBAR.LE SB0, 0x1 ;  /* 0x000080400000791a */ /* 0x004fe80000000000 */
.L_x_97:
[----:B------:R-:W-:Y:S05]  /*6cd0*/  BSYNC.RECONVERGENT B0 ;  /* 0x0000000000007941 */ /* 0x000fea0003800200 */
.L_x_96:
[----:B------:R-:W-:Y:S06]  /*6ce0*/  BAR.SYNC.DEFER_BLOCKING 0x1, 0x80 ;  /* 0x0042000000007b1d */ /* 0x000fec0000010000 */
[----:B------:R-:W2:Y:S01]  /*6cf0*/  @P6 SYNCS.PHASECHK.TRANS64.TRYWAIT P0, [R204+URZ+0x30], R221 ;  /* 0x000030ddcc0065a7 */ /* 0x000ea200080011ff */
[----:B------:R-:W-:Y:S01]  /*6d00*/  BSSY B1, `(.L_x_98) ;  /* 0x0000023000017945 */ /* 0x000fe20003800000 */
[----:B--2---:R-:W-:Y:S03]  /*6d10*/  @P6 SEL R196, RZ, 0x1, !P0 ;  /* 0x00000001ffc46807 */ /* 0x004fe60004000000 */
[----:B------:R-:W-:Y:S05]  /*6d20*/  @!P6 BRA `(.L_x_99) ;  /* 0x000000000080e947 */ /* 0x000fea0003800000 */
[----:B------:R-:W-:Y:S01]  /*6d30*/  ISETP.NE.AND P1, PT, R197, RZ, PT ;  /* 0x000000ffc500720c */ /* 0x000fe20003f25270 */
[----:B------:R-:W-:Y:S01]  /*6d40*/  BSSY B0, `(.L_x_100) ;  /* 0x000000a000007945 */ /* 0x000fe20003800000 */
[----:B------:R-:W-:Y:S11]  /*6d50*/  ISETP.NE.AND P0, PT, R196, RZ, PT ;  /* 0x000000ffc400720c */ /* 0x000ff60003f05270 */
[----:B------:R-:W-:Y:S04]  /*6d60*/  @P1 IMAD R0, R181, 0x2000, R186 ;  /* 0x00002000b5001824 */ /* 0x000fe800078e02ba */
[C---:B------:R-:W-:Y:S01]  /*6d70*/  @P1 IMAD.IADD R6, R0.reuse, 0x1, R199 ;  /* 0x0000000100061824 */ /* 0x040fe200078e02c7 */
[----:B------:R-:W-:Y:S03]  /*6d80*/  @P1 IADD3 R4, PT, PT, R0, R207, RZ ;  /* 0x000000cf00041210 */ /* 0x000fe60007ffe0ff */
[----:B------:R-:W-:Y:S01]  /*6d90*/  @P1 IMAD.IADD R2, R205, 0x1, R6 ;  /* 0x00000001cd021824 */ /* 0x000fe200078e0206 */
[----:B------:R-:W-:Y:S06]  /*6da0*/  @P0 BRA `(.L_x_101) ;  /* 0x00000000000c0947 */ /* 0x000fec0003800000 */
[----:B------:R-:W-:Y:S04]  /*6db0*/  SHF.L.U32 R3, R180, 0x1f, RZ ;  /* 0x0000001fb4037819 */ /* 0x000fe800000006ff */
[----:B------:R-:W2:Y:S02]  /*6dc0*/  SYNCS.PHASECHK.TRANS64.TRYWAIT P0, [R204+URZ+0x30], R3 ;  /* 0x00003003cc0075a7 */ /* 0x000ea400080011ff */
[----:B--2---:R-:W-:Y:S05]  /*6dd0*/  @!P0 BRA `(.L_x_102) ;  /* 0x0000004800b48947 */ /* 0x004fea0003800000 */
.L_x_101:
[----:B------:R-:W-:Y:S05]  /*6de0*/  BSYNC B0 ;  /* 0x0000000000007941 */ /* 0x000fea0003800000 */
.L_x_100:
[----:B------:R-:W-:Y:S01]  /*6df0*/  ISETP.NE.AND P0, PT, R197, RZ, PT ;  /* 0x000000ffc500720c */ /* 0x000fe20003f05270 */
[----:B--2---:R-:W-:Y:S02]  /*6e00*/  VIADD R204, R204, 0x50 ;  /* 0x00000050cccc7836 */ /* 0x004fe40000000000 */
[----:B------:R-:W-:Y:S02]  /*6e10*/  IMAD.U32 R3, RZ, RZ, UR37 ;  /* 0x00000025ff037e24 */ /* 0x000fe4000f8e00ff */
[----:B------:R-:W-:Y:S03]  /*6e20*/  VIADD R181, R181, 0x1 ;  /* 0x00000001b5b57836 */ /* 0x000fe60000000000 */
[----:B------:R-:W-:Y:S05]  /*6e30*/  PRMT R3, R3, 0x654, R204 ;  /* 0x0000065403037816 */ /* 0x000fea00000000cc */
[----:B------:R2:W3:Y:S04]  /*6e40*/  @P0 LDS.128 R148, [R0] ;  /* 0x0000000000940984 */ /* 0x0004e80000000c00 */
[----:B------:R2:W4:Y:S04]  /*6e50*/  @P0 LDS.128 R156, [R4+0x20] ;  /* 0x00002000049c0984 */ /* 0x0005280000000c00 */
        /* <DEDUP_REMOVED lines=9> */
[----:B------:R-:W-:Y:S01]  /*6ef0*/  SEL R181, R181, RZ, P0 ;  /* 0x000000ffb5b57207 */ /* 0x000fe20000000000 */
[----:B-----5:R5:W-:Y:S02]  /*6f00*/  SYNCS.ARRIVE.TRANS64.RED.A1T0 RZ, [R3+URZ], RZ ;  /* 0x000000ff03ff79a7 */ /* 0x020be400081004ff */
[----:B-----5:R-:W-:Y:S04]  /*6f10*/  SEL R3, RZ, 0x1, P0 ;  /* 0x00000001ff037807 */ /* 0x020fe80000000000 */
[----:B--234-:R-:W-:Y:S02]  /*6f20*/  LOP3.LUT R180, R180, R3, RZ, 0x3c, !PT ;  /* 0x00000003b4b47212 */ /* 0x01cfe400078e3cff */
.L_x_99:
[----:B------:R-:W-:Y:S05]  /*6f30*/  BSYNC B1 ;  /* 0x0000000000017941 */ /* 0x000fea0003800000 */
.L_x_98:
[----:B------:R-:W-:Y:S01]  /*6f40*/  VIADD R0, R80, 0x40 ;  /* 0x0000004050007836 */ /* 0x000fe20000000000 */
[----:B------:R-:W-:Y:S04]  /*6f50*/  BSSY.RECONVERGENT B6, `(.L_x_103) ;  /* 0x0000015000067945 */ /* 0x000fe80003800200 */
[----:B------:R-:W-:Y:S04]  /*6f60*/  SHF.R.U32.HI R0, RZ, 0x15, R0 ;  /* 0x00000015ff007819 */ /* 0x000fe80000011600 */
[----:B------:R-:W-:Y:S11]  /*6f70*/  LOP3.LUT P0, RZ, R0, 0x3, R173, 0x48, !PT ;  /* 0x0000000300ff7812 */ /* 0x000ff600078048ad */
[----:B------:R-:W-:Y:S02]  /*6f80*/  @!UPT UIADD3 URZ, UPT, UPT, URZ, URZ, URZ ;  /* 0x000000fffffff290 */ /* 0x000fe4000fffe0ff */
[----:B------:R-:W-:Y:S05]  /*6f90*/  @!P0 BRA `(.L_x_104) ;  /* 0x0000000000408947 */ /* 0x000fea0003800000 */
[----:B------:R-:W2:Y:S01]  /*6fa0*/  LDCU.64 UR8, c[0x4][0x78] ;  /* 0x01000f00ff0877ac */ /* 0x000ea20008000a00 */
[----:B------:R-:W-:Y:S01]  /*6fb0*/  MOV R3, 0x0 ;  /* 0x0000000000037802 */ /* 0x000fe20000000f00 */
[----:B------:R-:W-:Y:S02]  /*6fc0*/  HFMA2 R12, -RZ, RZ, 0, 5.9604644775390625e-08 ;  /* 0x00000001ff0c7431 */ /* 0x000fe400000001ff */
[----:B------:R-:W-:Y:S02]  /*6fd0*/  IMAD.MOV.U32 R8, RZ, RZ, 0x192 ;  /* 0x00000192ff087424 */ /* 0x000fe400078e00ff */
[----:B------:R-:W-:Y:S01]  /*6fe0*/  IMAD.MOV.U32 R13, RZ, RZ, RZ ;  /* 0x000000ffff0d7224 */ /* 0x000fe200078e00ff */
[----:B------:R-:W3:Y:S01]  /*6ff0*/  LDCU.64 UR6, c[0x4][0x80] ;  /* 0x01001000ff0677ac */ /* 0x000ee20008000a00 */
[----:B------:R-:W4:Y:S01]  /*7000*/  LDC.64 R2, c[0x4][R3] ;  /* 0x0100000003027b82 */ /* 0x000f220000000a00 */
[----:B------:R-:W5:Y:S01]  /*7010*/  LDCU.64 UR4, c[0x4][0x18] ;  /* 0x01000300ff0477ac */ /* 0x000f620008000a00 */
[----:B--2---:R-:W-:Y:S01]  /*7020*/  MOV R5, UR9 ;  /* 0x0000000900057c02 */ /* 0x004fe20008000f00 */
[----:B------:R-:W-:Y:S01]  /*7030*/  IMAD.U32 R4, RZ, RZ, UR8 ;  /* 0x00000008ff047e24 */ /* 0x000fe2000f8e00ff */
[----:B---3--:R-:W-:Y:S01]  /*7040*/  MOV R7, UR7 ;  /* 0x0000000700077c02 */ /* 0x008fe20008000f00 */
[----:B------:R-:W-:Y:S01]  /*7050*/  IMAD.U32 R6, RZ, RZ, UR6 ;  /* 0x00000006ff067e24 */ /* 0x000fe2000f8e00ff */
[----:B-----5:R-:W-:Y:S01]  /*7060*/  MOV R11, UR5 ;  /* 0x00000005000b7c02 */ /* 0x020fe20008000f00 */
[----:B------:R-:W-:Y:S02]  /*7070*/  IMAD.U32 R10, RZ, RZ, UR4 ;  /* 0x00000004ff0a7e24 */ /* 0x000fe4000f8e00ff */
[----:B------:R-:W-:Y:S07]  /*7080*/  LEPC R20, `(.L_x_104) ;  /* 0x000000001014794e */ /* 0x000fee0000000000 */
[----:B-1--4-:R-:W-:Y:S05]  /*7090*/  CALL.ABS.NOINC R2 ;  /* 0x0000000002007343 */ /* 0x012fea0003c00000 */
.L_x_104:
[----:B------:R-:W-:Y:S05]  /*70a0*/  BSYNC.RECONVERGENT B6 ;  /* 0x0000000000067941 */ /* 0x000fea0003800200 */
.L_x_103:
[----:B------:R-:W-:Y:S01]  /*70b0*/  F2FP.F16.E5M2.UNPACK_B R4, R149 ;  /* 0x00000095ff04723e */ /* 0x000fe200020004ff */
[----:B------:R-:W-:Y:S05]  /*70c0*/  WARPSYNC.ALL ;  /* 0x0000000000007948 */ /* 0x000fea0003800000 */
[----:B------:R-:W-:Y:S01]  /*70d0*/  R2UR UR4, R80 ;  /* 0x00000000500472ca */ /* 0x000fe200000e0000 */
[--C-:B------:R-:W-:Y:S01]  /*70e0*/  HADD2.F32 R88, -RZ, R4.reuse.H0_H0 ;  /* 0x20000004ff587230 */ /* 0x100fe20000004100 */
[-C--:B------:R-:W-:Y:S01]  /*70f0*/  F2FP.F16.E5M2.UNPACK_B R0, R148.reuse ;  /* 0x00000094ff00723e */ /* 0x080fe200020004ff */
[----:B------:R-:W-:Y:S01]  /*7100*/  HADD2.F32 R83, -RZ, R4.H1_H1 ;  /* 0x30000004ff537230 */ /* 0x000fe20000004100 */
[----:B------:R-:W-:Y:S01]  /*7110*/  F2FP.F16.E5M2.UNPACK_B R4, R151 ;  /* 0x00000097ff04723e */ /* 0x000fe200020004ff */
[----:B------:R-:W-:Y:S01]  /*7120*/  BSSY.RECONVERGENT B0, `(.L_x_105) ;  /* 0x0000116000007945 */ /* 0x000fe20003800200 */
[----:B------:R-:W-:Y:S01]  /*7130*/  F2FP.F16.E5M2.UNPACK_B R3, R148.H1 ;  /* 0x00000094ff03723e */ /* 0x000fe200030004ff */
[--C-:B------:R-:W-:Y:S01]  /*7140*/  HADD2.F32 R2, -RZ, R0.reuse.H0_H0 ;  /* 0x20000000ff027230 */ /* 0x100fe20000004100 */
[----:B-1----:R-:W-:Y:S01]  /*7150*/  F2FP.F16.E5M2.UNPACK_B R135, R162 ;  /* 0x000000a2ff87723e */ /* 0x002fe200020004ff */
[----:B------:R-:W-:Y:S01]  /*7160*/  HADD2.F32 R82, -RZ, R0.H1_H1 ;  /* 0x30000000ff527230 */ /* 0x000fe20000004100 */
[----:B------:R-:W-:Y:S01]  /*7170*/  F2FP.F16.E5M2.UNPACK_B R0, R149.H1 ;  /* 0x00000095ff00723e */ /* 0x000fe200030004ff */
[--C-:B------:R-:W-:Y:S01]  /*7180*/  HADD2.F32 R84, -RZ, R3.reuse.H0_H0 ;  /* 0x20000003ff547230 */ /* 0x100fe20000004100 */
[----:B------:R-:W-:Y:S01]  /*7190*/  F2FP.F16.E5M2.UNPACK_B R125, R159.H1 ;  /* 0x0000009fff7d723e */ /* 0x000fe200030004ff */
[----:B------:R-:W-:Y:S01]  /*71a0*/  HADD2.F32 R86, -RZ, R3.H1_H1 ;  /* 0x30000003ff567230 */ /* 0x000fe20000004100 */
[-C--:B------:R-:W-:Y:S01]  /*71b0*/  F2FP.F16.E5M2.UNPACK_B R3, R150.reuse ;  /* 0x00000096ff03723e */ /* 0x080fe200020004ff */
[--C-:B------:R-:W-:Y:S01]  /*71c0*/  HADD2.F32 R90, -RZ, R0.reuse.H0_H0 ;  /* 0x20000000ff5a7230 */ /* 0x100fe20000004100 */
[----:B------:R-:W-:Y:S01]  /*71d0*/  ISETP.NE.AND P0, PT, R189, RZ, PT ;  /* 0x000000ffbd00720c */ /* 0x000fe20003f05270 */
[----:B------:R-:W-:Y:S01]  /*71e0*/  HADD2.F32 R85, -RZ, R0.H1_H1 ;  /* 0x30000000ff557230 */ /* 0x000fe20000004100 */
[----:B------:R-:W-:Y:S01]  /*71f0*/  F2FP.F16.E5M2.UNPACK_B R0, R150.H1 ;  /* 0x00000096ff00723e */ /* 0x000fe200030004ff */
[--C-:B------:R-:W-:Y:S01]  /*7200*/  HADD2.F32 R92, -RZ, R3.reuse.H0_H0 ;  /* 0x20000003ff5c7230 */ /* 0x100fe20000004100 */
[----:B------:R-:W-:Y:S01]  /*7210*/  ISETP.NE.AND P6, PT, R198, RZ, PT ;  /* 0x000000ffc600720c */ /* 0x000fe20003fc5270 */
[----:B------:R-:W-:Y:S01]  /*7220*/  HADD2.F32 R87, -RZ, R3.H1_H1 ;  /* 0x30000003ff577230 */ /* 0x000fe20000004100 */
[----:B------:R-:W-:Y:S01]  /*7230*/  F2FP.F16.E5M2.UNPACK_B R3, R151.H1 ;  /* 0x00000097ff03723e */ /* 0x000fe200030004ff */
[--C-:B------:R-:W-:Y:S02]  /*7240*/  HADD2.F32 R94, -RZ, R0.reuse.H0_H0 ;  /* 0x20000000ff5e7230 */ /* 0x100fe40000004100 */
[----:B------:R-:W-:Y:S01]  /*7250*/  HADD2.F32 R89, -RZ, R0.H1_H1 ;  /* 0x30000000ff597230 */ /* 0x000fe20000004100 */
[-C--:B------:R-:W-:Y:S01]  /*7260*/  F2FP.F16.E5M2.UNPACK_B R0, R152.reuse ;  /* 0x00000098ff00723e */ /* 0x080fe200020004ff */
[--C-:B------:R-:W-:Y:S02]  /*7270*/  HADD2.F32 R96, -RZ, R4.reuse.H0_H0 ;  /* 0x20000004ff607230 */ /* 0x100fe40000004100 */
[----:B------:R-:W-:Y:S01]  /*7280*/  HADD2.F32 R91, -RZ, R4.H1_H1 ;  /* 0x30000004ff5b7230 */ /* 0x000fe20000004100 */
[-C--:B------:R-:W-:Y:S01]  /*7290*/  F2FP.F16.E5M2.UNPACK_B R4, R153.reuse ;  /* 0x00000099ff04723e */ /* 0x080fe200020004ff */
[--C-:B------:R-:W-:Y:S02]  /*72a0*/  HADD2.F32 R100, -RZ, R0.reuse.H0_H0 ;  /* 0x20000000ff647230 */ /* 0x100fe40000004100 */
[----:B------:R-:W-:Y:S01]  /*72b0*/  HADD2.F32 R95, -RZ, R0.H1_H1 ;  /* 0x30000000ff5f7230 */ /* 0x000fe20000004100 */
[----:B------:R-:W-:Y:S01]  /*72c0*/  F2FP.F16.E5M2.UNPACK_B R0, R153.H1 ;  /* 0x00000099ff00723e */ /* 0x000fe200030004ff */
[--C-:B------:R-:W-:Y:S02]  /*72d0*/  HADD2.F32 R98, -RZ, R3.reuse.H0_H0 ;  /* 0x20000003ff627230 */ /* 0x100fe40000004100 */
[----:B------:R-:W-:Y:S01]  /*72e0*/  HADD2.F32 R93, -RZ, R3.H1_H1 ;  /* 0x30000003ff5d7230 */ /* 0x000fe20000004100 */
[----:B------:R-:W-:Y:S01]  /*72f0*/  F2FP.F16.E5M2.UNPACK_B R3, R152.H1 ;  /* 0x00000098ff03723e */ /* 0x000fe200030004ff */
[--C-:B------:R-:W-:Y:S02]  /*7300*/  HADD2.F32 R106, -RZ, R0.reuse.H0_H0 ;  /* 0x20000000ff6a7230 */ /* 0x100fe40000004100 */
[----:B------:R-:W-:Y:S01]  /*7310*/  HADD2.F32 R101, -RZ, R0.H1_H1 ;  /* 0x30000000ff657230 */ /* 0x000fe20000004100 */
[-C--:B------:R-:W-:Y:S01]  /*7320*/  F2FP.F16.E5M2.UNPACK_B R0, R154.reuse.H1 ;  /* 0x0000009aff00723e */ /* 0x080fe200030004ff */
[--C-:B------:R-:W-:Y:S02]  /*7330*/  HADD2.F32 R104, -RZ, R4.reuse.H0_H0 ;  /* 0x20000004ff687230 */ /* 0x100fe40000004100 */
[----:B------:R-:W-:Y:S01]  /*7340*/  HADD2.F32 R99, -RZ, R4.H1_H1 ;  /* 0x30000004ff637230 */ /* 0x000fe20000004100 */
[----:B------:R-:W-:Y:S01]  /*7350*/  F2FP.F16.E5M2.UNPACK_B R4, R155 ;  /* 0x0000009bff04723e */ /* 0x000fe200020004ff */
[--C-:B------:R-:W-:Y:S02]  /*7360*/  HADD2.F32 R102, -RZ, R3.reuse.H0_H0 ;  /* 0x20000003ff667230 */ /* 0x100fe40000004100 */
[----:B------:R-:W-:Y:S01]  /*7370*/  HADD2.F32 R97, -RZ, R3.H1_H1 ;  /* 0x30000003ff617230 */ /* 0x000fe20000004100 */
[----:B------:R-:W-:Y:S01]  /*7380*/  F2FP.F16.E5M2.UNPACK_B R3, R154 ;  /* 0x0000009aff03723e */ /* 0x000fe200020004ff */
[--C-:B------:R-:W-:Y:S02]  /*7390*/  HADD2.F32 R110, -RZ, R0.reuse.H0_H0 ;  /* 0x20000000ff6e7230 */ /* 0x100fe40000004100 */
[----:B------:R-:W-:Y:S01]  /*73a0*/  HADD2.F32 R105, -RZ, R0.H1_H1 ;  /* 0x30000000ff697230 */ /* 0x000fe20000004100 */
[-C--:B------:R-:W-:Y:S01]  /*73b0*/  F2FP.F16.E5M2.UNPACK_B R0, R156.reuse ;  /* 0x0000009cff00723e */ /* 0x080fe200020004ff */
[--C-:B------:R-:W-:Y:S02]  /*73c0*/  HADD2.F32 R112, -RZ, R4.reuse.H0_H0 ;  /* 0x20000004ff707230 */ /* 0x100fe40000004100 */
[----:B------:R-:W-:Y:S01]  /*73d0*/  HADD2.F32 R107, -RZ, R4.H1_H1 ;  /* 0x30000004ff6b7230 */ /* 0x000fe20000004100 */
[----:B------:R-:W-:Y:S01]  /*73e0*/  F2FP.F16.E5M2.UNPACK_B R4, R157 ;  /* 0x0000009dff04723e */ /* 0x000fe200020004ff */
[--C-:B------:R-:W-:Y:S02]  /*73f0*/  HADD2.F32 R108, -RZ, R3.reuse.H0_H0 ;  /* 0x20000003ff6c7230 */ /* 0x100fe40000004100 */
[----:B------:R-:W-:Y:S01]  /*7400*/  HADD2.F32 R103, -RZ, R3.H1_H1 ;  /* 0x30000003ff677230 */ /* 0x000fe20000004100 */
[----:B------:R-:W-:Y:S01]  /*7410*/  F2FP.F16.E5M2.UNPACK_B R3, R155.H1 ;  /* 0x0000009bff03723e */ /* 0x000fe200030004ff */
[--C-:B------:R-:W-:Y:S02]  /*7420*/  HADD2.F32 R116, -RZ, R0.reuse.H0_H0 ;  /* 0x20000000ff747230 */ /* 0x100fe40000004100 */
[----:B------:R-:W-:Y:S01]  /*7430*/  HADD2.F32 R111, -RZ, R0.H1_H1 ;  /* 0x30000000ff6f7230 */ /* 0x000fe20000004100 */
[----:B------:R-:W-:Y:S01]  /*7440*/  F2FP.F16.E5M2.UNPACK_B R0, R156.H1 ;  /* 0x0000009cff00723e */ /* 0x000fe200030004ff */
[--C-:B------:R-:W-:Y:S02]  /*7450*/  HADD2.F32 R120, -RZ, R4.reuse.H0_H0 ;  /* 0x20000004ff787230 */ /* 0x100fe40000004100 */
[----:B------:R-:W-:Y:S02]  /*7460*/  HADD2.F32 R115, -RZ, R4.H1_H1 ;  /* 0x30000004ff737230 */ /* 0x000fe40000004100 */
[--C-:B------:R-:W-:Y:S01]  /*7470*/  HADD2.F32 R114, -RZ, R3.reuse.H0_H0 ;  /* 0x20000003ff727230 */ /* 0x100fe20000004100 */
[----:B------:R-:W1:Y:S01]  /*7480*/  LDTM.x64 R4, tmem[UR4+0x40] ;  /* 0x00004004000479ee */ /* 0x000e620008340000 */
[----:B------:R-:W-:Y:S01]  /*7490*/  HADD2.F32 R109, -RZ, R3.H1_H1 ;  /* 0x30000003ff6d7230 */ /* 0x000fe20000004100 */
[----:B------:R-:W-:Y:S01]  /*74a0*/  F2FP.F16.E5M2.UNPACK_B R3, R157.H1 ;  /* 0x0000009dff03723e */ /* 0x000fe200030004ff */
        /* <DEDUP_REMOVED lines=14> */
[----:B------:R-:W-:Y:S01]  /*7590*/  F2FP.F16.E5M2.UNPACK_B R0, R160.H1 ;  /* 0x000000a0ff00723e */ /* 0x000fe200030004ff */
[--C-:B------:R-:W-:Y:S02]  /*75a0*/  HADD2.F32 R132, -RZ, R3.reuse.H0_H0 ;  /* 0x20000003ff847230 */ /* 0x100fe40000004100 */
[C---:B-1----:R-:W-:Y:S01]  /*75b0*/  FMUL R7, R78.reuse, R7 ;  /* 0x000000074e077220 */ /* 0x042fe20000400000 */
        /* <DEDUP_REMOVED lines=10> */
[C---:B------:R-:W-:Y:S01]  /*7660*/  FMUL R0, R78.reuse, R4 ;  /* 0x000000044e007220 */ /* 0x040fe20000400000 */
[--C-:B------:R-:W-:Y:S01]  /*7670*/  HADD2.F32 R140, -RZ, R135.reuse.H0_H0 ;  /* 0x20000087ff8c7230 */ /* 0x100fe20000004100 */
[----:B------:R-:W-:Y:S01]  /*7680*/  F2FP.F16.E5M2.UNPACK_B R4, R163 ;  /* 0x000000a3ff04723e */ /* 0x000fe200020004ff */
[----:B------:R-:W-:Y:S02]  /*7690*/  HADD2.F32 R135, -RZ, R135.H1_H1 ;  /* 0x30000087ff877230 */ /* 0x000fe40000004100 */
[C---:B------:R-:W-:Y:S01]  /*76a0*/  FFMA R0, R81.reuse, R2, R0 ;  /* 0x0000000251007223 */ /* 0x040fe20000000000 */
[C---:B------:R-:W-:Y:S01]  /*76b0*/  FMUL R2, R78.reuse, R5 ;  /* 0x000000054e027220 */ /* 0x040fe20000400000 */
[--C-:B------:R-:W-:Y:S01]  /*76c0*/  HADD2.F32 R142, -RZ, R3.reuse.H0_H0 ;  /* 0x20000003ff8e7230 */ /* 0x100fe20000004100 */
[----:B------:R-:W-:Y:S01]  /*76d0*/  F2FP.F16.E5M2.UNPACK_B R5, R163.H1 ;  /* 0x000000a3ff05723e */ /* 0x000fe200030004ff */
[----:B------:R-:W-:Y:S02]  /*76e0*/  HADD2.F32 R137, -RZ, R3.H1_H1 ;  /* 0x30000003ff897230 */ /* 0x000fe40000004100 */
[C---:B------:R-:W-:Y:S01]  /*76f0*/  FFMA R2, R81.reuse, R82, R2 ;  /* 0x0000005251027223 */ /* 0x040fe20000000002 */
[--C-:B------:R-:W-:Y:S02]  /*7700*/  HADD2.F32 R82, -RZ, R4.reuse.H0_H0 ;  /* 0x20000004ff527230 */ /* 0x100fe40000004100 */
[C---:B------:R-:W-:Y:S01]  /*7710*/  FMUL R3, R78.reuse, R6 ;  /* 0x000000064e037220 */ /* 0x040fe20000400000 */
[----:B------:R-:W-:Y:S02]  /*7720*/  HADD2.F32 R139, -RZ, R4.H1_H1 ;  /* 0x30000004ff8b7230 */ /* 0x000fe40000004100 */
[C---:B------:R-:W-:Y:S01]  /*7730*/  FMUL R4, R78.reuse, R9 ;  /* 0x000000094e047220 */ /* 0x040fe20000400000 */
[--C-:B------:R-:W-:Y:S02]  /*7740*/  HADD2.F32 R141, -RZ, R5.reuse.H1_H1 ;  /* 0x30000005ff8d7230 */ /* 0x100fe40000004100 */
[C---:B------:R-:W-:Y:S01]  /*7750*/  FFMA R3, R81.reuse, R84, R3 ;  /* 0x0000005451037223 */ /* 0x040fe20000000003 */
[----:B------:R-:W-:Y:S01]  /*7760*/  FFMA R7, R81, R86, R7 ;  /* 0x0000005651077223 */ /* 0x000fe20000000007 */
[----:B------:R-:W-:Y:S02]  /*7770*/  HADD2.F32 R84, -RZ, R5.H0_H0 ;  /* 0x20000005ff547230 */ /* 0x000fe40000004100 */
[C---:B------:R-:W-:Y:S01]  /*7780*/  FMUL R5, R78.reuse, R10 ;  /* 0x0000000a4e057220 */ /* 0x040fe20000400000 */
[C---:B------:R-:W-:Y:S01]  /*7790*/  FMUL R6, R78.reuse, R11 ;  /* 0x0000000b4e067220 */ /* 0x040fe20000400000 */
[C---:B------:R-:W-:Y:S01]  /*77a0*/  FMUL R11, R78.reuse, R16 ;  /* 0x000000104e0b7220 */ /* 0x040fe20000400000 */
[----:B------:R-:W-:Y:S01]  /*77b0*/  F2FP.SATFINITE.E5M2.F32.PACK_AB_MERGE_C R143, R7, R3, RZ ;  /* 0x00000003078f723e */ /* 0x000fe200048060ff */
[C---:B------:R-:W-:Y:S01]  /*77c0*/  FMUL R3, R78.reuse, R8 ;  /* 0x000000084e037220 */ /* 0x040fe20000400000 */
[C---:B------:R-:W-:Y:S01]  /*77d0*/  FMUL R7, R78.reuse, R12 ;  /* 0x0000000c4e077220 */ /* 0x040fe20000400000 */
[C---:B------:R-:W-:Y:S01]  /*77e0*/  FMUL R8, R78.reuse, R13 ;  /* 0x0000000d4e087220 */ /* 0x040fe20000400000 */
[C---:B------:R-:W-:Y:S01]  /*77f0*/  FMUL R12, R78.reuse, R17 ;  /* 0x000000114e0c7220 */ /* 0x040fe20000400000 */
[C---:B------:R-:W-:Y:S01]  /*7800*/  FFMA R3, R81.reuse, R88, R3 ;  /* 0x0000005851037223 */ /* 0x040fe20000000003 */
[C---:B------:R-:W-:Y:S01]  /*7810*/  FFMA R4, R81.reuse, R83, R4 ;  /* 0x0000005351047223 */ /* 0x040fe20000000004 */
[C---:B------:R-:W-:Y:S01]  /*7820*/  FFMA R5, R81.reuse, R90, R5 ;  /* 0x0000005a51057223 */ /* 0x040fe20000000005 */
[C---:B------:R-:W-:Y:S01]  /*7830*/  FFMA R6, R81.reuse, R85, R6 ;  /* 0x0000005551067223 */ /* 0x040fe20000000006 */
[C---:B------:R-:W-:Y:S01]  /*7840*/  FFMA R7, R81.reuse, R92, R7 ;  /* 0x0000005c51077223 */ /* 0x040fe20000000007 */
[C---:B------:R-:W-:Y:S01]  /*7850*/  FFMA R8, R81.reuse, R87, R8 ;  /* 0x0000005751087223 */ /* 0x040fe20000000008 */
[C---:B------:R-:W-:Y:S01]  /*7860*/  FMUL R16, R78.reuse, R21 ;  /* 0x000000154e107220 */ /* 0x040fe20000400000 */
[----:B------:R-:W-:Y:S01]  /*7870*/  FMUL R9, R78, R14 ;  /* 0x0000000e4e097220 */ /* 0x000fe20000400000 */
[----:B------:R-:W-:Y:S01]  /*7880*/  F2FP.SATFINITE.E5M2.F32.PACK_AB_MERGE_C R5, R6, R5, RZ ;  /* 0x000000050605723e */ /* 0x000fe200048060ff */
[C---:B------:R-:W-:Y:S01]  /*7890*/  FMUL R10, R78.reuse, R15 ;  /* 0x0000000f4e0a7220 */ /* 0x040fe20000400000 */
[C---:B------:R-:W-:Y:S01]  /*78a0*/  FMUL R15, R78.reuse, R20 ;  /* 0x000000144e0f7220 */ /* 0x040fe20000400000 */
[C---:B------:R-:W-:Y:S01]  /*78b0*/  FFMA R9, R81.reuse, R94, R9 ;  /* 0x0000005e51097223 */ /* 0x040fe20000000009 */
[C---:B------:R-:W-:Y:S01]  /*78c0*/  FMUL R20, R78.reuse, R25 ;  /* 0x000000194e147220 */ /* 0x040fe20000400000 */
[C---:B------:R-:W-:Y:S01]  /*78d0*/  FFMA R10, R81.reuse, R89, R10 ;  /* 0x00000059510a7223 */ /* 0x040fe2000000000a */
[C---:B------:R-:W-:Y:S01]  /*78e0*/  FFMA R11, R81.reuse, R96, R11 ;  /* 0x00000060510b7223 */ /* 0x040fe2000000000b */
[C---:B------:R-:W-:Y:S01]  /*78f0*/  FFMA R12, R81.reuse, R91, R12 ;  /* 0x0000005b510c7223 */ /* 0x040fe2000000000c */
[C---:B------:R-:W-:Y:S01]  /*7900*/  FMUL R13, R78.reuse, R18 ;  /* 0x000000124e0d7220 */ /* 0x040fe20000400000 */
[----:B------:R-:W-:Y:S01]  /*7910*/  FMUL R14, R78, R19 ;  /* 0x000000134e0e7220 */ /* 0x000fe20000400000 */
[----:B------:R-:W-:Y:S01]  /*7920*/  F2FP.SATFINITE.E5M2.F32.PACK_AB_MERGE_C R9, R10, R9, RZ ;  /* 0x000000090a09723e */ /* 0x000fe200048060ff */
[C---:B------:R-:W-:Y:S01]  /*7930*/  FMUL R19, R78.reuse, R24 ;  /* 0x000000184e137220 */ /* 0x040fe20000400000 */
        /* <DEDUP_REMOVED lines=17> */
[----:B------:R-:W-:Y:S01]  /*7a50*/  FMUL R27, R78, R32 ;  /* 0x000000204e1b7220 */ /* 0x000fe20000400000 */
[C---:B------:R-:W-:Y:S01]  /*7a60*/  FFMA R21, R81.reuse, R106, R21 ;  /* 0x0000006a51157223 */ /* 0x040fe20000000015 */
[C---:B------:R-:W-:Y:S01]  /*7a70*/  FFMA R22, R81.reuse, R101, R22 ;  /* 0x0000006551167223 */ /* 0x040fe20000000016 */
[----:B------:R-:W-:Y:S01]  /*7a80*/  F2FP.SATFINITE.E5M2.F32.PACK_AB_MERGE_C R16, R16, R15, R17 ;  /* 0x0000000f1010723e */ /* 0x000fe20004806011 */
[C---:B------:R-:W-:Y:S01]  /*7a90*/  FFMA R23, R81.reuse, R108, R23 ;  /* 0x0000006c51177223 */ /* 0x040fe20000000017 */
[C---:B------:R-:W-:Y:S01]  /*7aa0*/  FFMA R24, R81.reuse, R103, R24 ;  /* 0x0000006751187223 */ /* 0x040fe20000000018 */
[----:B------:R-:W-:Y:S01]  /*7ab0*/  FMUL R32, R78, R37 ;  /* 0x000000254e207220 */ /* 0x000fe20000400000 */
[----:B------:R-:W-:Y:S01]  /*7ac0*/  F2FP.SATFINITE.E5M2.F32.PACK_AB_MERGE_C R21, R22, R21, RZ ;  /* 0x000000151615723e */ /* 0x000fe200048060ff */
[C---:B------:R-:W-:Y:S01]  /*7ad0*/  FMUL R25, R78.reuse, R30 ;  /* 0x0000001e4e197220 */ /* 0x040fe20000400000 */
[C---:B------:R-:W-:Y:S01]  /*7ae0*/  FMUL R26, R78.reuse, R31 ;  /* 0x0000001f4e1a7220 */ /* 0x040fe20000400000 */
[----:B------:R-:W-:Y:S01]  /*7af0*/  FMUL R31, R78, R36 ;  /* 0x000000244e1f7220 */ /* 0x000fe20000400000 */
[----:B------:R-:W-:Y:S01]  /*7b00*/  F2FP.SATFINITE.E5M2.F32.PACK_AB_MERGE_C R17, R20, R19, R21 ;  /* 0x000000131411723e */ /* 0x000fe20004806015 */
        /* <DEDUP_REMOVED lines=8> */
[----:B------:R-:W-:Y:S01]  /*7b90*/  FMUL R35, R78, R40 ;  /* 0x000000284e237220 */ /* 0x000fe20000400000 */
[C---:B------:R-:W-:Y:S01]  /*7ba0*/  FFMA R29, R81.reuse, R114, R29 ;  /* 0x00000072511d7223 */ /* 0x040fe2000000001d */
[----:B------:R-:W-:Y:S01]  /*7bb0*/  F2FP.SATFINITE.E5M2.F32.PACK_AB_MERGE_C R18, R24, R23, R18 ;  /* 0x000000171812723e */ /* 0x000fe20004806012 */
        /* <DEDUP_REMOVED lines=22> */
[C---:B------:R-:W-:Y:S01]  /*7d20*/  FMUL R41, R78.reuse, R46 ;  /* 0x0000002e4e297220 */ /* 0x040fe20000400000 */
[C---:B------:R-:W-:Y:S01]  /*7d30*/  FMUL R42, R78.reuse, R47 ;  /* 0x0000002f4e2a7220 */ /* 0x040fe20000400000 */
[C---:B------:R-:W-:Y:S01]  /*7d40*/  FFMA R40, R81.reuse, R119, R40 ;  /* 0x0000007751287223 */ /* 0x040fe20000000028 */
[--C-:B------:R-:W-:Y:S02]  /*7d50*/  HADD2.F32 R130, -RZ, R125.reuse.H0_H0 ;  /* 0x2000007dff827230 */ /* 0x100fe40000004100 */
[C---:B------:R-:W-:Y:S01]  /*7d60*/  FFMA R41, R81.reuse, R126, R41 ;  /* 0x0000007e51297223 */ /* 0x040fe20000000029 */
[----:B------:R-:W-:Y:S02]  /*7d70*/  HADD2.F32 R125, -RZ, R125.H1_H1 ;  /* 0x3000007dff7d7230 */ /* 0x000fe40000004100 */
[C---:B------:R-:W-:Y:S01]  /*7d80*/  FMUL R45, R78.reuse, R50 ;  /* 0x000000324e2d7220 */ /* 0x040fe20000400000 */
[C---:B------:R-:W-:Y:S01]  /*7d90*/  FFMA R42, R81.reuse, R121, R42 ;  /* 0x00000079512a7223 */ /* 0x040fe2000000002a */
[C---:B------:R-:W-:Y:S01]  /*7da0*/  FMUL R46, R78.reuse, R51 ;  /* 0x000000334e2e7220 */ /* 0x040fe20000400000 */
[C---:B------:R-:W-:Y:S01]  /*7db0*/  FFMA R43, R81.reuse, R128, R43 ;  /* 0x00000080512b7223 */ /* 0x040fe2000000002b */
[C---:B------:R-:W-:Y:S01]  /*7dc0*/  FMUL R47, R78.reuse, R52 ;  /* 0x000000344e2f7220 */ /* 0x040fe20000400000 */
        /* <DEDUP_REMOVED lines=10> */
[C---:B------:R-:W-:Y:S01]  /*7e70*/  FFMA R45, R81.reuse, R130, R45 ;  /* 0x00000082512d7223 */ /* 0x040fe2000000002d */
[C---:B------:R-:W-:Y:S01]  /*7e80*/  FMUL R59, R78.reuse, R64 ;  /* 0x000000404e3b7220 */ /* 0x040fe20000400000 */
[C---:B------:R-:W-:Y:S01]  /*7e90*/  FMUL R60, R78.reuse, R65 ;  /* 0x000000414e3c7220 */ /* 0x040fe20000400000 */
[C---:B------:R-:W-:Y:S01]  /*7ea0*/  FMUL R61, R78.reuse, R66 ;  /* 0x000000424e3d7220 */ /* 0x040fe20000400000 */
[----:B------:R-:W-:Y:S01]  /*7eb0*/  FMUL R62, R78, R67 ;  /* 0x000000434e3e7220 */ /* 0x000fe20000400000 */
[C---:B------:R-:W-:Y:S01]  /*7ec0*/  FFMA R46, R81.reuse, R125, R46 ;  /* 0x0000007d512e7223 */ /* 0x040fe2000000002e */
[----:B------:R-:W-:Y:S01]  /*7ed0*/  F2FP.SATFINITE.E5M2.F32.PACK_AB_MERGE_C R64, R2, R0, R143 ;  /* 0x000000000240723e */ /* 0x000fe2000480608f */
[C---:B------:R-:W-:Y:S01]  /*7ee0*/  FFMA R47, R81.reuse, R132, R47 ;  /* 0x00000084512f7223 */ /* 0x040fe2000000002f */
[----:B------:R-:W-:Y:S01]  /*7ef0*/  F2FP.SATFINITE.E5M2.F32.PACK_AB_MERGE_C R65, R4, R3, R5 ;  /* 0x000000030441723e */ /* 0x000fe20004806005 */
[C---:B------:R-:W-:Y:S01]  /*7f00*/  FFMA R48, R81.reuse, R127, R48 ;  /* 0x0000007f51307223 */ /* 0x040fe20000000030 */
[----:B------:R-:W-:Y:S01]  /*7f10*/  F2FP.SATFINITE.E5M2.F32.PACK_AB_MERGE_C R66, R8, R7, R9 ;  /* 0x000000070842723e */ /* 0x000fe20004806009 */
[C---:B------:R-:W-:Y:S01]  /*7f20*/  FFMA R49, R81.reuse, R134, R49 ;  /* 0x0000008651317223 */ /* 0x040fe20000000031 */
[----:B------:R-:W-:Y:S01]  /*7f30*/  F2FP.SATFINITE.E5M2.F32.PACK_AB_MERGE_C R67, R12, R11, R13 ;  /* 0x0000000b0c43723e */ /* 0x000fe2000480600d */
[----:B------:R-:W-:Y:S01]  /*7f40*/  FMUL R53, R78, R58 ;  /* 0x0000003a4e357220 */ /* 0x000fe20000400000 */
[C---:B------:R-:W-:Y:S01]  /*7f50*/  FFMA R50, R81.reuse, R129, R50 ;  /* 0x0000008151327223 */ /* 0x040fe20000000032 */
[C---:B------:R-:W-:Y:S01]  /*7f60*/  FFMA R51, R81.reuse, R136, R51 ;  /* 0x0000008851337223 */ /* 0x040fe20000000033 */
[C---:B------:R-:W-:Y:S01]  /*7f70*/  FFMA R52, R81.reuse, R131, R52 ;  /* 0x0000008351347223 */ /* 0x040fe20000000034 */
[----:B------:R1:W-:Y:S01]  /*7f80*/  STS.128 [R172+UR49+0xa200], R64 ;  /* 0x00a20040ac007988 */ /* 0x0003e20008000c31 */
[C---:B------:R-:W-:Y:S01]  /*7f90*/  FFMA R53, R81.reuse, R138, R53 ;  /* 0x0000008a51357223 */ /* 0x040fe20000000035 */
[----:B------:R-:W-:Y:S01]  /*7fa0*/  F2FP.SATFINITE.E5M2.F32.PACK_AB_MERGE_C R37, R38, R37, RZ ;  /* 0x000000252625723e */ /* 0x000fe200048060ff */
[C---:B------:R-:W-:Y:S01]  /*7fb0*/  FFMA R54, R81.reuse, R133, R54 ;  /* 0x0000008551367223 */ /* 0x040fe20000000036 */
[----:B------:R-:W-:Y:S01]  /*7fc0*/  FMUL R58, R78, R63 ;  /* 0x0000003f4e3a7220 */ /* 0x000fe20000400000 */
[C---:B------:R-:W-:Y:S01]  /*7fd0*/  FFMA R55, R81.reuse, R140, R55 ;  /* 0x0000008c51377223 */ /* 0x040fe20000000037 */
[C---:B------:R-:W-:Y:S01]  /*7fe0*/  FFMA R56, R81.reuse, R135, R56 ;  /* 0x0000008751387223 */ /* 0x040fe20000000038 */
[C---:B------:R-:W-:Y:S01]  /*7ff0*/  FFMA R57, R81.reuse, R142, R57 ;  /* 0x0000008e51397223 */ /* 0x040fe20000000039 */
[----:B------:R1:W-:Y:S01]  /*8000*/  STS.128 [R192+0xa010], R16 ;  /* 0x00a01010c0007388 */ /* 0x0003e20000000c00 */
[----:B------:R-:W-:Y:S01]  /*8010*/  F2FP.SATFINITE.E5M2.F32.PACK_AB_MERGE_C R33, R36, R35, R37 ;  /* 0x000000232421723e */ /* 0x000fe20004806025 */
[C---:B------:R-:W-:Y:S01]  /*8020*/  FFMA R58, R81.reuse, R137, R58 ;  /* 0x00000089513a7223 */ /* 0x040fe2000000003a */
[----:B------:R-:W-:Y:S01]  /*8030*/  F2FP.SATFINITE.E5M2.F32.PACK_AB_MERGE_C R34, R42, R41, RZ ;  /* 0x000000292a22723e */ /* 0x000fe200048060ff */
[C---:B------:R-:W-:Y:S01]  /*8040*/  FFMA R59, R81.reuse, R82, R59 ;  /* 0x00000052513b7223 */ /* 0x040fe2000000003b */
[----:B------:R-:W-:Y:S01]  /*8050*/  F2FP.SATFINITE.E5M2.F32.PACK_AB_MERGE_C R35, R46, R45, RZ ;  /* 0x0000002d2e23723e */ /* 0x000fe200048060ff */
        /* <DEDUP_REMOVED lines=25> */
[----:B------:R-:W-:Y:S02]  /*81f0*/  UIADD3 UR8, UP0, UPT, UR52, 0x680, URZ ;  /* 0x0000068034087890 */ /* 0x000fe4000ff1e0ff */
[----:B------:R-:W-:Y:S02]  /*8200*/  UIADD3 UR5, UPT, UPT, UR41, 0x40, URZ ;  /* 0x0000004029057890 */ /* 0x000fe4000fffe0ff */
[----:B------:R-:W-:Y:S02]  /*8210*/  UIADD3 UR4, UPT, UPT, UR49, 0xa200, URZ ;  /* 0x0000a20031047890 */ /* 0x000fe4000fffe0ff */
[----:B------:R-:W-:Y:S01]  /*8220*/  UIADD3.X UR9, UPT, UPT, URZ, UR53, URZ, UP0, !UPT ;  /* 0x00000035ff097290 */ /* 0x000fe200087fe4ff */
[----:B------:R-:W-:Y:S01]  /*8230*/  UMOV UR6, UR42 ;  /* 0x0000002a00067c82 */ /* 0x000fe20008000000 */
[----:B------:R-:W-:Y:S07]  /*8240*/  UMOV UR7, UR36 ;  /* 0x0000002400077c82 */ /* 0x000fee0008000000 */
[----:B------:R2:W-:Y:S01]  /*8250*/  UTMASTG.3D [UR4], [UR8] ;  /* 0x00000004080073b5 */ /* 0x0005e20008010000 */
[----:B------:R0:W-:Y:S01]  /*8260*/  UTMACMDFLUSH ;  /* 0x00000000000079b7 */ /* 0x0001e20000000000 */
[----:B--2---:R-:W-:Y:S04]  /*8270*/  DEPBAR.LE SB0, 0x1 ;  /* 0x000080400000791a */ /* 0x004fe80000000000 */
.L_x_106:
[----:B------:R-:W-:Y:S05]  /*8280*/  BSYNC.RECONVERGENT B0 ;  /* 0x0000000000007941 */ /* 0x000fea0003800200 */
.L_x_105:
        /* <DEDUP_REMOVED lines=16> */
.L_x_110:
[----:B------:R-:W-:Y:S05]  /*8390*/  BSYNC B0 ;  /* 0x0000000000007941 */ /* 0x000fea0003800000 */
.L_x_109:
        /* <DEDUP_REMOVED lines=20> */
.L_x_108:
[----:B------:R-:W-:Y:S05]  /*84e0*/  BSYNC B1 ;  /* 0x0000000000017941 */ /* 0x000fea0003800000 */
.L_x_107:
[----:B--2---:R-:W-:Y:S01]  /*84f0*/  VIADD R0, R80, 0x80 ;  /* 0x0000008050007836 */ /* 0x004fe20000000000 */
        /* <DEDUP_REMOVED lines=10> */
[----:B------:R-:W5:Y:S01]  /*85a0*/  LDCU.64 UR6, c[0x4][0x80] ;  /* 0x01001000ff0677ac */ /* 0x000f620008000a00 */
[----:B------:R-:W1:Y:S01]  /*85b0*/  LDC.64 R2, c[0x4][R3] ;  /* 0x0100000003027b82 */ /* 0x000e620000000a00 */
[----:B------:R-:W3:Y:S01]  /*85c0*/  LDCU.64 UR4, c[0x4][0x18] ;  /* 0x01000300ff0477ac */ /* 0x000ee20008000a00 */
[----:B--2---:R-:W-:Y:S01]  /*85d0*/  MOV R5, UR9 ;  /* 0x0000000900057c02 */ /* 0x004fe20008000f00 */
[----:B------:R-:W-:Y:S01]  /*85e0*/  IMAD.U32 R4, RZ, RZ, UR8 ;  /* 0x00000008ff047e24 */ /* 0x000fe2000f8e00ff */
[----:B-----5:R-:W-:Y:S01]  /*85f0*/  MOV R7, UR7 ;  /* 0x0000000700077c02 */ /* 0x020fe20008000f00 */
[----:B------:R-:W-:Y:S01]  /*8600*/  IMAD.U32 R6, RZ, RZ, UR6 ;  /* 0x00000006ff067e24 */ /* 0x000fe2000f8e00ff */
[----:B---3--:R-:W-:Y:S01]  /*8610*/  MOV R11, UR5 ;  /* 0x00000005000b7c02 */ /* 0x008fe20008000f00 */
[----:B------:R-:W-:Y:S02]  /*8620*/  IMAD.U32 R10, RZ, RZ, UR4 ;  /* 0x00000004ff0a7e24 */ /* 0x000fe4000f8e00ff */
[----:B------:R-:W-:Y:S07]  /*8630*/  LEPC R20, `(.L_x_113) ;  /* 0x000000001014794e */ /* 0x000fee0000000000 */
[----:B-1--4-:R-:W-:Y:S05]  /*8640*/  CALL.ABS.NOINC R2 ;  /* 0x0000000002007343 */ /* 0x012fea0003c00000 */
.L_x_113:
[----:B------:R-:W-:Y:S05]  /*8650*/  BSYNC.RECONVERGENT B6 ;  /* 0x0000000000067941 */ /* 0x000fea0003800200 */
.L_x_112:
[----:B---3--:R-:W-:Y:S01]  /*8660*/  F2FP.F16.E5M2.UNPACK_B R4, R149 ;  /* 0x00000095ff04723e */ /* 0x008fe200020004ff */
        /* <DEDUP_REMOVED lines=13> */
[----:B----4-:R-:W-:Y:S01]  /*8740*/  F2FP.F16.E5M2.UNPACK_B R125, R159.H1 ;  /* 0x0000009fff7d723e */ /* 0x010fe200030004ff */
        /* <DEDUP_REMOVED lines=262> */
[----:B------:R-:W-:Y:S02]  /*97b0*/  UIADD3 UR8, UP0, UPT, UR52, 0x680, URZ ;  /* 0x0000068034087890 */ /* 0x000fe4000ff1e0ff */
[----:B------:R-:W-:Y:S02]  /*97c0*/  UIADD3 UR5, UPT, UPT, UR41, 0x80, URZ ;  /* 0x0000008029057890 */ /* 0x000fe4000fffe0ff */
[----:B------:R-:W-:Y:S01]  /*97d0*/  MOV R188, UR10 ;  /* 0x0000000a00bc7c02 */ /* 0x000fe20008000f00 */
[----:B------:R-:W-:Y:S01]  /*97e0*/  UIADD3.X UR9, UPT, UPT, URZ, UR53, URZ, UP0, !UPT ;  /* 0x00000035ff097290 */ /* 0x000fe200087fe4ff */
[----:B------:R-:W-:Y:S02]  /*97f0*/  UMOV UR6, UR42 ;  /* 0x0000002a00067c82 */ /* 0x000fe40008000000 */
[----:B------:R-:W-:Y:S01]  /*9800*/  R2UR UR4, R188 ;  /* 0x00000000bc0472ca */ /* 0x000fe200000e0000 */
[----:B------:R-:W-:Y:S11]  /*9810*/  UMOV UR7, UR36 ;  /* 0x0000002400077c82 */ /* 0x000ff60008000000 */
[----:B------:R-:W-:Y:S01]  /*9820*/  @!UPT UIADD3 URZ, UPT, UPT, URZ, URZ, URZ ;  /* 0x000000fffffff290 */ /* 0x000fe2000fffe0ff */
[----:B------:R2:W-:Y:S01]  /*9830*/  UTMASTG.3D [UR4], [UR8] ;  /* 0x00000004080073b5 */ /* 0x0005e20008010000 */
[----:B------:R0:W-:Y:S01]  /*9840*/  UTMACMDFLUSH ;  /* 0x00000000000079b7 */ /* 0x0001e20000000000 */
[----:B--2---:R-:W-:Y:S04]  /*9850*/  DEPBAR.LE SB0, 0x1 ;  /* 0x000080400000791a */ /* 0x004fe80000000000 */
.L_x_115:
[----:B------:R-:W-:Y:S05]  /*9860*/  BSYNC.RECONVERGENT B0 ;  /* 0x0000000000007941 */ /* 0x000fea0003800200 */
.L_x_114:
        /* <DEDUP_REMOVED lines=16> */
.L_x_119:
[----:B------:R-:W-:Y:S05]  /*9970*/  BSYNC B0 ;  /* 0x0000000000007941 */ /* 0x000fea0003800000 */
.L_x_118:
        /* <DEDUP_REMOVED lines=20> */
.L_x_117:
[----:B------:R-:W-:Y:S05]  /*9ac0*/  BSYNC B1 ;  /* 0x0000000000017941 */ /* 0x000fea0003800000 */
.L_x_116:
[----:B--2---:R-:W-:Y:S05]  /*9ad0*/  VIADD R0, R80, 0xc0 ;  /* 0x000000c050007836 */ /* 0x004fea0000000000 */
        /* <DEDUP_REMOVED lines=20> */
.L_x_121:
[----:B------:R-:W-:Y:S01]  /*9c20*/  ISETP.NE.AND P0, PT, R189, RZ, PT ;  /* 0x000000ffbd00720c */ /* 0x000fe20003f05270 */
[----:B------:R-:W-:Y:S05]  /*9c30*/  WARPSYNC.ALL ;  /* 0x0000000000007948 */ /* 0x000fea0003800000 */
[----:B------:R-:W-:Y:S01]  /*9c40*/  R2UR UR4, R80 ;  /* 0x00000000500472ca */ /* 0x000fe200000e0000 */
[----:B------:R-:W-:Y:S01]  /*9c50*/  BSSY.RECONVERGENT B0, `(.L_x_122) ;  /* 0x000011d000007945 */ /* 0x000fe20003800200 */
[----:B---3--:R-:W-:Y:S02]  /*9c60*/  F2FP.F16.E5M2.UNPACK_B R11, R149 ;  /* 0x00000095ff0b723e */ /* 0x008fe400020004ff */
[----:B------:R-:W-:Y:S02]  /*9c70*/  F2FP.F16.E5M2.UNPACK_B R10, R150 ;  /* 0x00000096ff0a723e */ /* 0x000fe400020004ff */
[----:B------:R-:W-:Y:S01]  /*9c80*/  F2FP.F16.E5M2.UNPACK_B R9, R151 ;  /* 0x00000097ff09723e */ /* 0x000fe200020004ff */
[--C-:B------:R-:W-:Y:S01]  /*9c90*/  HADD2.F32 R83, -RZ, R11.reuse.H0_H0 ;  /* 0x2000000bff537230 */ /* 0x100fe20000004100 */
[----:B----4-:R-:W-:Y:S01]  /*9ca0*/  F2FP.F16.E5M2.UNPACK_B R8, R152 ;  /* 0x00000098ff08723e */ /* 0x010fe200020004ff */
[----:B------:R-:W-:Y:S01]  /*9cb0*/  HADD2.F32 R84, -RZ, R11.H1_H1 ;  /* 0x3000000bff547230 */ /* 0x000fe20000004100 */
[----:B------:R-:W-:Y:S01]  /*9cc0*/  F2FP.F16.E5M2.UNPACK_B R7, R153 ;  /* 0x00000099ff07723e */ /* 0x000fe200020004ff */
[--C-:B------:R-:W-:Y:S01]  /*9cd0*/  HADD2.F32 R87, -RZ, R10.reuse.H0_H0 ;  /* 0x2000000aff577230 */ /* 0x100fe20000004100 */
[----:B------:R-:W-:Y:S01]  /*9ce0*/  F2FP.F16.E5M2.UNPACK_B R6, R154 ;  /* 0x0000009aff06723e */ /* 0x000fe200020004ff */
[----:B------:R-:W-:Y:S01]  /*9cf0*/  HADD2.F32 R88, -RZ, R10.H1_H1 ;  /* 0x3000000aff587230 */ /* 0x000fe20000004100 */
[----:B------:R-:W-:Y:S01]  /*9d00*/  F2FP.F16.E5M2.UNPACK_B R5, R155 ;  /* 0x0000009bff05723e */ /* 0x000fe200020004ff */
[--C-:B------:R-:W-:Y:S01]  /*9d10*/  HADD2.F32 R91, -RZ, R9.reuse.H0_H0 ;  /* 0x20000009ff5b7230 */ /* 0x100fe20000004100 */
[----:B-1----:R-:W-:Y:S01]  /*9d20*/  F2FP.F16.E5M2.UNPACK_B R4, R156 ;  /* 0x0000009cff04723e */ /* 0x002fe200020004ff */
[----:B------:R-:W-:Y:S01]  /*9d30*/  HADD2.F32 R92, -RZ, R9.H1_H1 ;  /* 0x30000009ff5c7230 */ /* 0x000fe20000004100 */
[-C--:B------:R-:W-:Y:S01]  /*9d40*/  F2FP.F16.E5M2.UNPACK_B R2, R148.reuse ;  /* 0x00000094ff02723e */ /* 0x080fe200020004ff */
[--C-:B------:R-:W-:Y:S01]  /*9d50*/  HADD2.F32 R95, -RZ, R8.reuse.H0_H0 ;  /* 0x20000008ff5f7230 */ /* 0x100fe20000004100 */
[----:B------:R-:W-:Y:S01]  /*9d60*/  F2FP.F16.E5M2.UNPACK_B R148, R148.H1 ;  /* 0x00000094ff94723e */ /* 0x000fe200030004ff */
[----:B------:R-:W-:Y:S01]  /*9d70*/  HADD2.F32 R97, -RZ, R8.H1_H1 ;  /* 0x30000008ff617230 */ /* 0x000fe20000004100 */
[----:B------:R-:W-:Y:S01]  /*9d80*/  F2FP.F16.E5M2.UNPACK_B R149, R149.H1 ;  /* 0x00000095ff95723e */ /* 0x000fe200030004ff */
[--C-:B------:R-:W-:Y:S01]  /*9d90*/  HADD2.F32 R98, -RZ, R7.reuse.H0_H0 ;  /* 0x20000007ff627230 */ /* 0x100fe20000004100 */
[----:B------:R-:W-:Y:S01]  /*9da0*/  F2FP.F16.E5M2.UNPACK_B R150, R150.H1 ;  /* 0x00000096ff96723e */ /* 0x000fe200030004ff */
[----:B------:R-:W-:Y:S01]  /*9db0*/  HADD2.F32 R101, -RZ, R7.H1_H1 ;  /* 0x30000007ff657230 */ /* 0x000fe20000004100 */
[----:B------:R-:W-:Y:S01]  /*9dc0*/  F2FP.F16.E5M2.UNPACK_B R151, R151.H1 ;  /* 0x00000097ff97723e */ /* 0x000fe200030004ff */
[--C-:B------:R-:W-:Y:S01]  /*9dd0*/  HADD2.F32 R102, -RZ, R6.reuse.H0_H0 ;  /* 0x20000006ff667230 */ /* 0x100fe20000004100 */
[----:B------:R-:W-:Y:S01]  /*9de0*/  F2FP.F16.E5M2.UNPACK_B R138, R163 ;  /* 0x000000a3ff8a723e */ /* 0x000fe200020004ff */
[----:B------:R-:W-:Y:S01]  /*9df0*/  HADD2.F32 R105, -RZ, R6.H1_H1 ;  /* 0x30000006ff697230 */ /* 0x000fe20000004100 */
[----:B------:R-:W-:Y:S01]  /*9e00*/  R2UR UR5, R193 ;  /* 0x00000000c10572ca */ /* 0x000fe200000e0000 */
[--C-:B------:R-:W-:Y:S01]  /*9e10*/  HADD2.F32 R106, -RZ, R5.reuse.H0_H0 ;  /* 0x20000005ff6a7230 */ /* 0x100fe20000004100 */
[----:B------:R-:W-:Y:S01]  /*9e20*/  F2FP.F16.E5M2.UNPACK_B R116, R157 ;  /* 0x0000009dff74723e */ /* 0x000fe200020004ff */
[----:B------:R-:W-:Y:S01]  /*9e30*/  HADD2.F32 R109, -RZ, R5.H1_H1 ;  /* 0x30000005ff6d7230 */ /* 0x000fe20000004100 */
[----:B------:R-:W-:Y:S01]  /*9e40*/  F2FP.F16.E5M2.UNPACK_B R120, R158 ;  /* 0x0000009eff78723e */ /* 0x000fe200020004ff */
[--C-:B------:R-:W-:Y:S01]  /*9e50*/  HADD2.F32 R110, -RZ, R4.reuse.H0_H0 ;  /* 0x20000004ff6e7230 */ /* 0x100fe20000004100 */
[----:B------:R-:W-:Y:S01]  /*9e60*/  F2FP.F16.E5M2.UNPACK_B R124, R159 ;  /* 0x0000009fff7c723e */ /* 0x000fe200020004ff */
[----:B------:R-:W-:Y:S01]  /*9e70*/  HADD2.F32 R113, -RZ, R4.H1_H1 ;  /* 0x30000004ff717230 */ /* 0x000fe20000004100 */
[----:B------:R-:W-:Y:S01]  /*9e80*/  F2FP.F16.E5M2.UNPACK_B R128, R160 ;  /* 0x000000a0ff80723e */ /* 0x000fe200020004ff */
[----:B------:R-:W1:Y:S01]  /*9e90*/  LDTM.x64 R4, tmem[UR4+0xc0] ;  /* 0x0000c004000479ee */ /* 0x000e620008340000 */
[--C-:B------:R-:W-:Y:S01]  /*9ea0*/  HADD2.F32 R0, -RZ, R2.reuse.H0_H0 ;  /* 0x20000002ff007230 */ /* 0x100fe20000004100 */
[----:B------:R-:W-:Y:S01]  /*9eb0*/  NOP ;  /* 0x0000000000007918 */ /* 0x000fe20000000000 */
[----:B------:R-:W-:Y:S01]  /*9ec0*/  HADD2.F32 R2, -RZ, R2.H1_H1 ;  /* 0x30000002ff027230 */ /* 0x000fe20000004100 */
[----:B------:R-:W-:Y:S01]  /*9ed0*/  UIADD3 UR5, UPT, UPT, UR5, 0xb0, URZ ;  /* 0x000000b005057890 */ /* 0x000fe2000fffe0ff */
[--C-:B------:R-:W-:Y:S01]  /*9ee0*/  HADD2.F32 R86, -RZ, R149.reuse.H1_H1 ;  /* 0x30000095ff567230 */ /* 0x100fe20000004100 */
[----:B------:R-:W-:Y:S01]  /*9ef0*/  F2FP.F16.E5M2.UNPACK_B R132, R161 ;  /* 0x000000a1ff84723e */ /* 0x000fe200020004ff */
[--C-:B------:R-:W-:Y:S01]  /*9f00*/  HADD2.F32 R114, -RZ, R116.reuse.H0_H0 ;  /* 0x20000074ff727230 */ /* 0x100fe20000004100 */
[----:B------:R-:W-:Y:S01]  /*9f10*/  UPRMT UR5, UR37, 0x654, UR5 ;  /* 0x0000065425057896 */ /* 0x000fe20008000005 */
[----:B------:R-:W-:Y:S01]  /*9f20*/  HADD2.F32 R117, -RZ, R116.H1_H1 ;  /* 0x30000074ff757230 */ /* 0x000fe20000004100 */
[----:B------:R-:W-:Y:S01]  /*9f30*/  F2FP.F16.E5M2.UNPACK_B R136, R162 ;  /* 0x000000a2ff88723e */ /* 0x000fe200020004ff */
[--C-:B------:R-:W-:Y:S01]  /*9f40*/  HADD2.F32 R118, -RZ, R120.reuse.H0_H0 ;  /* 0x20000078ff767230 */ /* 0x100fe20000004100 */
[----:B------:R-:W-:Y:S01]  /*9f50*/  F2FP.F16.E5M2.UNPACK_B R152, R152.H1 ;  /* 0x00000098ff98723e */ /* 0x000fe200030004ff */
[----:B------:R-:W-:Y:S01]  /*9f60*/  HADD2.F32 R121, -RZ, R120.H1_H1 ;  /* 0x30000078ff797230 */ /* 0x000fe20000004100 */
[----:B------:R-:W-:Y:S01]  /*9f70*/  F2FP.F16.E5M2.UNPACK_B R153, R153.H1 ;  /* 0x00000099ff99723e */ /* 0x000fe200030004ff */
[--C-:B------:R-:W-:Y:S01]  /*9f80*/  HADD2.F32 R122, -RZ, R124.reuse.H0_H0 ;  /* 0x2000007cff7a7230 */ /* 0x100fe20000004100 */
[----:B------:R-:W-:Y:S01]  /*9f90*/  F2FP.F16.E5M2.UNPACK_B R154, R154.H1 ;  /* 0x0000009aff9a723e */ /* 0x000fe200030004ff */
[----:B-1----:R-:W-:Y:S01]  /*9fa0*/  SYNCS.ARRIVE.TRANS64.RED.A1T0 RZ, [UR5], RZ ;  /* 0x000000ffffff79a7 */ /* 0x002fe20008100405 */
[----:B------:R-:W-:Y:S01]  /*9fb0*/  HADD2.F32 R125, -RZ, R124.H1_H1 ;  /* 0x3000007cff7d7230 */ /* 0x000fe20000004100 */
[----:B------:R-:W-:Y:S01]  /*9fc0*/  F2FP.F16.E5M2.UNPACK_B R155, R155.H1 ;  /* 0x0000009bff9b723e */ /* 0x000fe200030004ff */
[--C-:B------:R-:W-:Y:S01]  /*9fd0*/  HADD2.F32 R126, -RZ, R128.reuse.H0_H0 ;  /* 0x20000080ff7e7230 */ /* 0x100fe20000004100 */
[----:B------:R-:W-:Y:S01]  /*9fe0*/  F2FP.F16.E5M2.UNPACK_B R156, R156.H1 ;  /* 0x0000009cff9c723e */ /* 0x000fe200030004ff */
[----:B------:R-:W-:Y:S01]  /*9ff0*/  HADD2.F32 R129, -RZ, R128.H1_H1 ;  /* 0x30000080ff817230 */ /* 0x000fe20000004100 */
[----:B------:R-:W-:Y:S01]  /*a000*/  F2FP.F16.E5M2.UNPACK_B R157, R157.H1 ;  /* 0x0000009dff9d723e */ /* 0x000fe200030004ff */
[C---:B------:R-:W-:Y:S01]  /*a010*/  FMUL R4, R78.reuse, R4 ;  /* 0x000000044e047220 */ /* 0x040fe20000400000 */
[C---:B------:R-:W-:Y:S01]  /*a020*/  FMUL R5, R78.reuse, R5 ;  /* 0x000000054e057220 */ /* 0x040fe20000400000 */
[----:B------:R-:W-:Y:S02]  /*a030*/  HADD2.F32 R3, -RZ, R148.H0_H0 ;  /* 0x20000094ff037230 */ /* 0x000fe40000004100 */
        /* <DEDUP_REMOVED lines=11> */
[----:B------:R-:W-:Y:S02]  /*a0f0*/  HADD2.F32 R130, -RZ, R132.H0_H0 ;  /* 0x20000084ff827230 */ /* 0x000fe40000004100 */
[C---:B------:R-:W-:Y:S01]  /*a100*/  FMUL R6, R78.reuse, R6 ;  /* 0x000000064e067220 */ /* 0x040fe20000400000 */
[----:B------:R-:W-:Y:S02]  /*a110*/  HADD2.F32 R82, -RZ, R148.H1_H1 ;  /* 0x30000094ff527230 */ /* 0x000fe40000004100 */
[C---:B------:R-:W-:Y:S01]  /*a120*/  FMUL R7, R78.reuse, R7 ;  /* 0x000000074e077220 */ /* 0x040fe20000400000 */
[----:B------:R-:W-:Y:S02]  /*a130*/  HADD2.F32 R85, -RZ, R149.H0_H0 ;  /* 0x20000095ff557230 */ /* 0x000fe40000004100 */
[C---:B------:R-:W-:Y:S01]  /*a140*/  FFMA R6, R81.reuse, R3, R6 ;  /* 0x0000000351067223 */ /* 0x040fe20000000006 */
[----:B------:R-:W-:Y:S02]  /*a150*/  HADD2.F32 R133, -RZ, R132.H1_H1 ;  /* 0x30000084ff857230 */ /* 0x000fe40000004100 */
[C---:B------:R-:W-:Y:S01]  /*a160*/  FFMA R7, R81.reuse, R82, R7 ;  /* 0x0000005251077223 */ /* 0x040fe20000000007 */
[C---:B------:R-:W-:Y:S01]  /*a170*/  FFMA R8, R81.reuse, R83, R8 ;  /* 0x0000005351087223 */ /* 0x040fe20000000008 */
[C---:B------:R-:W-:Y:S01]  /*a180*/  FFMA R9, R81.reuse, R84, R9 ;  /* 0x0000005451097223 */ /* 0x040fe20000000009 */
[--C-:B------:R-:W-:Y:S02]  /*a190*/  HADD2.F32 R82, -RZ, R138.reuse.H0_H0 ;  /* 0x2000008aff527230 */ /* 0x100fe40000004100 */
[C---:B------:R-:W-:Y:S01]  /*a1a0*/  FMUL R10, R78.reuse, R10 ;  /* 0x0000000a4e0a7220 */ /* 0x040fe20000400000 */
[----:B------:R-:W-:Y:S02]  /*a1b0*/  HADD2.F32 R83, -RZ, R138.H1_H1 ;  /* 0x3000008aff537230 */ /* 0x000fe40000004100 */
[C---:B------:R-:W-:Y:S01]  /*a1c0*/  FMUL R11, R78.reuse, R11 ;  /* 0x0000000b4e0b7220 */ /* 0x040fe20000400000 */
[----:B------:R-:W-:Y:S02]  /*a1d0*/  HADD2.F32 R89, -RZ, R150.H0_H0 ;  /* 0x20000096ff597230 */ /* 0x000fe40000004100 */
[C---:B------:R-:W-:Y:S01]  /*a1e0*/  FFMA R10, R81.reuse, R85, R10 ;  /* 0x00000055510a7223 */ /* 0x040fe2000000000a */
[--C-:B------:R-:W-:Y:S02]  /*a1f0*/  HADD2.F32 R134, -RZ, R136.reuse.H0_H0 ;  /* 0x20000088ff867230 */ /* 0x100fe40000004100 */
[C---:B------:R-:W-:Y:S01]  /*a200*/  FFMA R11, R81.reuse, R86, R11 ;  /* 0x00000056510b7223 */ /* 0x040fe2000000000b */
[C---:B------:R-:W-:Y:S01]  /*a210*/  FFMA R12, R81.reuse, R87, R12 ;  /* 0x00000057510c7223 */ /* 0x040fe2000000000c */
[----:B------:R-:W-:Y:S01]  /*a220*/  FFMA R13, R81, R88, R13 ;  /* 0x00000058510d7223 */ /* 0x000fe2000000000d */
[----:B------:R-:W-:Y:S01]  /*a230*/  F2FP.SATFINITE.E5M2.F32.PACK_AB_MERGE_C R86, R7, R6, RZ ;  /* 0x000000060756723e */ /* 0x000fe200048060ff */
[C---:B------:R-:W-:Y:S01]  /*a240*/  FMUL R7, R78.reuse, R24 ;  /* 0x000000184e077220 */ /* 0x040fe20000400000 */
[----:B------:R-:W-:Y:S01]  /*a250*/  F2FP.SATFINITE.E5M2.F32.PACK_AB_MERGE_C R138, R11, R10, RZ ;  /* 0x0000000a0b8a723e */ /* 0x000fe200048060ff */
[C---:B------:R-:W-:Y:S01]  /*a260*/  FMUL R10, R78.reuse, R25 ;  /* 0x000000194e0a7220 */ /* 0x040fe20000400000 */
[C---:B------:R-:W-:Y:S01]  /*a270*/  FMUL R25, R78.reuse, R32 ;  /* 0x000000204e197220 */ /* 0x040fe20000400000 */
[----:B------:R-:W-:Y:S02]  /*a280*/  HADD2.F32 R137, -RZ, R136.H1_H1 ;  /* 0x30000088ff897230 */ /* 0x000fe40000004100 */
[C---:B------:R-:W-:Y:S01]  /*a290*/  FMUL R14, R78.reuse, R14 ;  /* 0x0000000e4e0e7220 */ /* 0x040fe20000400000 */
[----:B------:R-:W-:Y:S02]  /*a2a0*/  HADD2.F32 R90, -RZ, R150.H1_H1 ;  /* 0x30000096ff5a7230 */ /* 0x000fe40000004100 */
[C---:B------:R-:W-:Y:S01]  /*a2b0*/  FMUL R15, R78.reuse, R15 ;  /* 0x0000000f4e0f7220 */ /* 0x040fe20000400000 */
[--C-:B------:R-:W-:Y:S02]  /*a2c0*/  HADD2.F32 R93, -RZ, R151.reuse.H0_H0 ;  /* 0x20000097ff5d7230 */ /* 0x100fe40000004100 */
[C---:B------:R-:W-:Y:S01]  /*a2d0*/  FFMA R14, R81.reuse, R89, R14 ;  /* 0x00000059510e7223 */ /* 0x040fe2000000000e */
[----:B------:R-:W-:Y:S02]  /*a2e0*/  HADD2.F32 R94, -RZ, R151.H1_H1 ;  /* 0x30000097ff5e7230 */ /* 0x000fe40000004100 */
[C---:B------:R-:W-:Y:S01]  /*a2f0*/  FFMA R15, R81.reuse, R90, R15 ;  /* 0x0000005a510f7223 */ /* 0x040fe2000000000f */
[C---:B------:R-:W-:Y:S01]  /*a300*/  FFMA R16, R81.reuse, R91, R16 ;  /* 0x0000005b51107223 */ /* 0x040fe20000000010 */
[----:B------:R-:W-:Y:S01]  /*a310*/  FFMA R17, R81, R92, R17 ;  /* 0x0000005c51117223 */ /* 0x000fe20000000011 */
[C---:B------:R-:W-:Y:S01]  /*a320*/  FMUL R18, R78.reuse, R18 ;  /* 0x000000124e127220 */ /* 0x040fe20000400000 */
[C---:B------:R-:W-:Y:S01]  /*a330*/  FMUL R19, R78.reuse, R19 ;  /* 0x000000134e137220 */ /* 0x040fe20000400000 */
[--C-:B------:R-:W-:Y:S01]  /*a340*/  HADD2.F32 R96, -RZ, R152.reuse.H0_H0 ;  /* 0x20000098ff607230 */ /* 0x100fe20000004100 */
[----:B------:R-:W-:Y:S01]  /*a350*/  F2FP.SATFINITE.E5M2.F32.PACK_AB_MERGE_C R14, R15, R14, RZ ;  /* 0x0000000e0f0e723e */ /* 0x000fe200048060ff */
[C---:B------:R-:W-:Y:S01]  /*a360*/  FFMA R18, R81.reuse, R93, R18 ;  /* 0x0000005d51127223 */ /* 0x040fe20000000012 */
[C---:B------:R-:W-:Y:S01]  /*a370*/  FFMA R19, R81.reuse, R94, R19 ;  /* 0x0000005e51137223 */ /* 0x040fe20000000013 */
[C---:B------:R-:W-:Y:S01]  /*a380*/  FFMA R0, R81.reuse, R95, R0 ;  /* 0x0000005f51007223 */ /* 0x040fe20000000000 */
[----:B------:R-:W-:Y:S01]  /*a390*/  FFMA R2, R81, R97, R2 ;  /* 0x0000006151027223 */ /* 0x000fe20000000002 */
[----:B------:R-:W-:Y:S02]  /*a3a0*/  HADD2.F32 R99, -RZ, R152.H1_H1 ;  /* 0x30000098ff637230 */ /* 0x000fe40000004100 */
[C---:B------:R-:W-:Y:S01]  /*a3b0*/  FMUL R3, R78.reuse, R22 ;  /* 0x000000164e037220 */ /* 0x040fe20000400000 */
[----:B------:R-:W-:Y:S01]  /*a3c0*/  F2FP.SATFINITE.E5M2.F32.PACK_AB_MERGE_C R18, R19, R18, RZ ;  /* 0x000000121312723e */ /* 0x000fe200048060ff */
[C---:B------:R-:W-:Y:S01]  /*a3d0*/  FMUL R22, R78.reuse, R29 ;  /* 0x0000001d4e167220 */ /* 0x040fe20000400000 */
[C---:B------:R-:W-:Y:S01]  /*a3e0*/  FMUL R29, R78.reuse, R36 ;  /* 0x000000244e1d7220 */ /* 0x040fe20000400000 */
[C---:B------:R-:W-:Y:S01]  /*a3f0*/  FFMA R3, R81.reuse, R96, R3 ;  /* 0x0000006051037223 */ /* 0x040fe20000000003 */
[C---:B------:R-:W-:Y:S01]  /*a400*/  FMUL R6, R78.reuse, R23 ;  /* 0x000000174e067220 */ /* 0x040fe20000400000 */
[--C-:B------:R-:W-:Y:S02]  /*a410*/  HADD2.F32 R100, -RZ, R153.reuse.H0_H0 ;  /* 0x20000099ff647230 */ /* 0x100fe40000004100 */
[C---:B------:R-:W-:Y:S01]  /*a420*/  FMUL R11, R78.reuse, R26 ;  /* 0x0000001a4e0b7220 */ /* 0x040fe20000400000 */
[----:B------:R-:W-:Y:S02]  /*a430*/  HADD2.F32 R103, -RZ, R153.H1_H1 ;  /* 0x30000099ff677230 */ /* 0x000fe40000004100 */
[C---:B------:R-:W-:Y:S01]  /*a440*/  FFMA R6, R81.reuse, R99, R6 ;  /* 0x0000006351067223 */ /* 0x040fe20000000006 */
[C---:B------:R-:W-:Y:S01]  /*a450*/  FFMA R7, R81.reuse, R98, R7 ;  /* 0x0000006251077223 */ /* 0x040fe20000000007 */
[C---:B------:R-:W-:Y:S01]  /*a460*/  FFMA R10, R81.reuse, R101, R10 ;  /* 0x00000065510a7223 */ /* 0x040fe2000000000a */
[C---:B------:R-:W-:Y:S01]  /*a470*/  FFMA R11, R81.reuse, R100, R11 ;  /* 0x00000064510b7223 */ /* 0x040fe2000000000b */
[----:B------:R-:W-:Y:S01]  /*a480*/  FMUL R26, R78, R33 ;  /* 0x000000214e1a7220 */ /* 0x000fe20000400000 */
[----:B------:R-:W-:Y:S01]  /*a490*/  F2FP.SATFINITE.E5M2.F32.PACK_AB_MERGE_C R3, R6, R3, RZ ;  /* 0x000000030603723e */ /* 0x000fe200048060ff */
[C---:B------:R-:W-:Y:S01]  /*a4a0*/  FMUL R33, R78.reuse, R40 ;  /* 0x000000284e217220 */ /* 0x040fe20000400000 */
        /* <DEDUP_REMOVED lines=8> */
[C---:B------:R-:W-:Y:S01]  /*a530*/  FMUL R30, R78.reuse, R37 ;  /* 0x000000254e1e7220 */ /* 0x040fe20000400000 */
[C---:B------:R-:W-:Y:S01]  /*a540*/  FMUL R37, R78.reuse, R44 ;  /* 0x0000002c4e257220 */ /* 0x040fe20000400000 */
[C---:B------:R-:W-:Y:S01]  /*a550*/  FMUL R24, R78.reuse, R31 ;  /* 0x0000001f4e187220 */ /* 0x040fe20000400000 */
[----:B------:R-:W-:Y:S01]  /*a560*/  F2FP.F16.E5M2.UNPACK_B R158, R158.H1 ;  /* 0x0000009eff9e723e */ /* 0x000fe200030004ff */
[--C-:B------:R-:W-:Y:S02]  /*a570*/  HADD2.F32 R108, -RZ, R155.reuse.H0_H0 ;  /* 0x2000009bff6c7230 */ /* 0x100fe40000004100 */
[----:B------:R-:W-:Y:S01]  /*a580*/  FMUL R27, R78, R34 ;  /* 0x000000224e1b7220 */ /* 0x000fe20000400000 */
[----:B------:R-:W-:Y:S02]  /*a590*/  HADD2.F32 R111, -RZ, R155.H1_H1 ;  /* 0x3000009bff6f7230 */ /* 0x000fe40000004100 */
[C---:B------:R-:W-:Y:S01]  /*a5a0*/  FFMA R24, R81.reuse, R107, R24 ;  /* 0x0000006b51187223 */ /* 0x040fe20000000018 */
[----:B------:R-:W-:Y:S01]  /*a5b0*/  F2FP.F16.E5M2.UNPACK_B R159, R159.H1 ;  /* 0x0000009fff9f723e */ /* 0x000fe200030004ff */
[C---:B------:R-:W-:Y:S01]  /*a5c0*/  FFMA R25, R81.reuse, R106, R25 ;  /* 0x0000006a51197223 */ /* 0x040fe20000000019 */
[C---:B------:R-:W-:Y:S01]  /*a5d0*/  FFMA R26, R81.reuse, R109, R26 ;  /* 0x0000006d511a7223 */ /* 0x040fe2000000001a */
[----:B------:R-:W-:Y:S01]  /*a5e0*/  F2FP.F16.E5M2.UNPACK_B R160, R160.H1 ;  /* 0x000000a0ffa0723e */ /* 0x000fe200030004ff */
[C---:B------:R-:W-:Y:S01]  /*a5f0*/  FFMA R27, R81.reuse, R108, R27 ;  /* 0x0000006c511b7223 */ /* 0x040fe2000000001b */
[----:B------:R-:W-:Y:S01]  /*a600*/  F2FP.SATFINITE.E5M2.F32.PACK_AB_MERGE_C R6, R24, R23, RZ ;  /* 0x000000171806723e */ /* 0x000fe200048060ff */
[C---:B------:R-:W-:Y:S01]  /*a610*/  FMUL R34, R78.reuse, R41 ;  /* 0x000000294e227220 */ /* 0x040fe20000400000 */
[C---:B------:R-:W-:Y:S01]  /*a620*/  FMUL R41, R78.reuse, R48 ;  /* 0x000000304e297220 */ /* 0x040fe20000400000 */
[----:B------:R-:W-:Y:S01]  /*a630*/  FMUL R28, R78, R35 ;  /* 0x000000234e1c7220 */ /* 0x000fe20000400000 */
[----:B------:R-:W-:Y:S01]  /*a640*/  F2FP.F16.E5M2.UNPACK_B R161, R161.H1 ;  /* 0x000000a1ffa1723e */ /* 0x000fe200030004ff */
[--C-:B------:R-:W-:Y:S01]  /*a650*/  HADD2.F32 R112, -RZ, R156.reuse.H0_H0 ;  /* 0x2000009cff707230 */ /* 0x100fe20000004100 */
[----:B------:R-:W-:Y:S01]  /*a660*/  F2FP.SATFINITE.E5M2.F32.PACK_AB_MERGE_C R6, R22, R21, R6 ;  /* 0x000000151606723e */ /* 0x000fe20004806006 */
[C---:B------:R-:W-:Y:S01]  /*a670*/  FFMA R28, R81.reuse, R111, R28 ;  /* 0x0000006f511c7223 */ /* 0x040fe2000000001c */
[C---:B------:R-:W-:Y:S01]  /*a680*/  FFMA R29, R81.reuse, R110, R29 ;  /* 0x0000006e511d7223 */ /* 0x040fe2000000001d */
[C---:B------:R-:W-:Y:S01]  /*a690*/  FFMA R30, R81.reuse, R113, R30 ;  /* 0x00000071511e7223 */ /* 0x040fe2000000001e */
[----:B------:R-:W-:Y:S02]  /*a6a0*/  HADD2.F32 R115, -RZ, R156.H1_H1 ;  /* 0x3000009cff737230 */ /* 0x000fe40000004100 */
[C---:B------:R-:W-:Y:S01]  /*a6b0*/  FMUL R31, R78.reuse, R38 ;  /* 0x000000264e1f7220 */ /* 0x040fe20000400000 */
[----:B------:R-:W-:Y:S01]  /*a6c0*/  F2FP.F16.E5M2.UNPACK_B R162, R162.H1 ;  /* 0x000000a2ffa2723e */ /* 0x000fe200030004ff */
[C---:B------:R-:W-:Y:S01]  /*a6d0*/  FMUL R38, R78.reuse, R45 ;  /* 0x0000002d4e267220 */ /* 0x040fe20000400000 */
[C---:B------:R-:W-:Y:S01]  /*a6e0*/  FMUL R45, R78.reuse, R52 ;  /* 0x000000344e2d7220 */ /* 0x040fe20000400000 */
[----:B------:R-:W-:Y:S01]  /*a6f0*/  F2FP.F16.E5M2.UNPACK_B R163, R163.H1 ;  /* 0x000000a3ffa3723e */ /* 0x000fe200030004ff */
[----:B------:R-:W-:Y:S01]  /*a700*/  FFMA R31, R81, R112, R31 ;  /* 0x00000070511f7223 */ /* 0x000fe2000000001f */
[----:B------:R-:W-:Y:S01]  /*a710*/  FMUL R52, R78, R59 ;  /* 0x0000003b4e347220 */ /* 0x000fe20000400000 */
[----:B------:R-:W-:Y:S01]  /*a720*/  IADD3 R76, PT, PT, R76, 0x1, RZ ;  /* 0x000000014c4c7810 */ /* 0x000fe20007ffe0ff */
[C---:B------:R-:W-:Y:S01]  /*a730*/  FMUL R59, R78.reuse, R66 ;  /* 0x000000424e3b7220 */ /* 0x040fe20000400000 */
[----:B------:R-:W-:Y:S01]  /*a740*/  F2FP.SATFINITE.E5M2.F32.PACK_AB_MERGE_C R66, R13, R12, R14 ;  /* 0x0000000c0d42723e */ /* 0x000fe2000480600e */
[C---:B------:R-:W-:Y:S01]  /*a750*/  FMUL R32, R78.reuse, R39 ;  /* 0x000000274e207220 */ /* 0x040fe20000400000 */
[--C-:B------:R-:W-:Y:S02]  /*a760*/  HADD2.F32 R116, -RZ, R157.reuse.H0_H0 ;  /* 0x2000009dff747230 */ /* 0x100fe40000004100 */
[C---:B------:R-:W-:Y:S01]  /*a770*/  FMUL R35, R78.reuse, R42 ;  /* 0x0000002a4e237220 */ /* 0x040fe20000400000 */
[----:B------:R-:W-:Y:S02]  /*a780*/  HADD2.F32 R119, -RZ, R157.H1_H1 ;  /* 0x3000009dff777230 */ /* 0x000fe40000004100 */
[C---:B------:R-:W-:Y:S01]  /*a790*/  FFMA R32, R81.reuse, R115, R32 ;  /* 0x0000007351207223 */ /* 0x040fe20000000020 */
[----:B------:R-:W-:Y:S01]  /*a7a0*/  FMUL R36, R78, R43 ;  /* 0x0000002b4e247220 */ /* 0x000fe20000400000 */
[C---:B------:R-:W-:Y:S01]  /*a7b0*/  FFMA R33, R81.reuse, R114, R33 ;  /* 0x0000007251217223 */ /* 0x040fe20000000021 */
[C---:B------:R-:W-:Y:S01]  /*a7c0*/  FFMA R34, R81.reuse, R117, R34 ;  /* 0x0000007551227223 */ /* 0x040fe20000000022 */
[--C-:B------:R-:W-:Y:S01]  /*a7d0*/  HADD2.F32 R120, -RZ, R158.reuse.H0_H0 ;  /* 0x2000009eff787230 */ /* 0x100fe20000004100 */
[----:B------:R-:W-:Y:S01]  /*a7e0*/  F2FP.SATFINITE.E5M2.F32.PACK_AB_MERGE_C R32, R32, R31, RZ ;  /* 0x0000001f2020723e */ /* 0x000fe200048060ff */
[C---:B------:R-:W-:Y:S01]  /*a7f0*/  FFMA R35, R81.reuse, R116, R35 ;  /* 0x0000007451237223 */ /* 0x040fe20000000023 */
[----:B------:R-:W-:Y:S02]  /*a800*/  HADD2.F32 R123, -RZ, R158.H1_H1 ;  /* 0x3000009eff7b7230 */ /* 0x000fe40000004100 */
[----:B------:R-:W-:Y:S01]  /*a810*/  FMUL R39, R78, R46 ;  /* 0x0000002e4e277220 */ /* 0x000fe20000400000 */
[----:B------:R-:W-:Y:S01]  /*a820*/  F2FP.SATFINITE.E5M2.F32.PACK_AB_MERGE_C R32, R30, R29, R32 ;  /* 0x0000001d1e20723e */ /* 0x000fe20004806020 */
[C---:B------:R-:W-:Y:S01]  /*a830*/  FFMA R36, R81.reuse, R119, R36 ;  /* 0x0000007751247223 */ /* 0x040fe20000000024 */
[C---:B------:R-:W-:Y:S01]  /*a840*/  FMUL R40, R78.reuse, R47 ;  /* 0x0000002f4e287220 */ /* 0x040fe20000400000 */
[C---:B------:R-:W-:Y:S01]  /*a850*/  FFMA R37, R81.reuse, R118, R37 ;  /* 0x0000007651257223 */ /* 0x040fe20000000025 */
[C---:B------:R-:W-:Y:S01]  /*a860*/  FFMA R38, R81.reuse, R121, R38 ;  /* 0x0000007951267223 */ /* 0x040fe20000000026 */
[C---:B------:R-:W-:Y:S01]  /*a870*/  FMUL R42, R78.reuse, R49 ;  /* 0x000000314e2a7220 */ /* 0x040fe20000400000 */
        /* <DEDUP_REMOVED lines=8> */
[C---:B------:R-:W-:Y:S01]  /*a900*/  FMUL R57, R78.reuse, R64 ;  /* 0x000000404e397220 */ /* 0x040fe20000400000 */
[----:B------:R-:W-:Y:S01]  /*a910*/  FFMA R42, R81, R125, R42 ;  /* 0x0000007d512a7223 */ /* 0x000fe2000000002a */
[C---:B------:R-:W-:Y:S01]  /*a920*/  FMUL R46, R78.reuse, R53 ;  /* 0x000000354e2e7220 */ /* 0x040fe20000400000 */
[--C-:B------:R-:W-:Y:S01]  /*a930*/  HADD2.F32 R128, -RZ, R160.reuse.H0_H0 ;  /* 0x200000a0ff807230 */ /* 0x100fe20000004100 */
[----:B------:R-:W-:Y:S01]  /*a940*/  F2FP.SATFINITE.E5M2.F32.PACK_AB_MERGE_C R64, R5, R4, R86 ;  /* 0x000000040540723e */ /* 0x000fe20004806056 */
[C---:B------:R-:W-:Y:S01]  /*a950*/  FMUL R51, R78.reuse, R58 ;  /* 0x0000003a4e337220 */ /* 0x040fe20000400000 */
[C---:B------:R-:W-:Y:S01]  /*a960*/  FMUL R53, R78.reuse, R60 ;  /* 0x0000003c4e357220 */ /* 0x040fe20000400000 */
[C---:B------:R-:W-:Y:S01]  /*a970*/  FFMA R43, R81.reuse, R124, R43 ;  /* 0x0000007c512b7223 */ /* 0x040fe2000000002b */
[----:B------:R-:W-:Y:S02]  /*a980*/  HADD2.F32 R131, -RZ, R160.H1_H1 ;  /* 0x300000a0ff837230 */ /* 0x000fe40000004100 */
[C---:B------:R-:W-:Y:S01]  /*a990*/  FMUL R47, R78.reuse, R54 ;  /* 0x000000364e2f7220 */ /* 0x040fe20000400000 */
[C---:B------:R-:W-:Y:S01]  /*a9a0*/  FMUL R58, R78.reuse, R65 ;  /* 0x000000414e3a7220 */ /* 0x040fe20000400000 */
[----:B------:R-:W-:Y:S01]  /*a9b0*/  FMUL R60, R78, R67 ;  /* 0x000000434e3c7220 */ /* 0x000fe20000400000 */
[----:B------:R-:W-:Y:S01]  /*a9c0*/  F2FP.SATFINITE.E5M2.F32.PACK_AB_MERGE_C R5, R20, R11, RZ ;  /* 0x0000000b1405723e */ /* 0x000fe200048060ff */
[----:B------:R-:W-:Y:S01]  /*a9d0*/  FFMA R44, R81, R127, R44 ;  /* 0x0000007f512c7223 */ /* 0x000fe2000000002c */
[C---:B------:R-:W-:Y:S01]  /*a9e0*/  FMUL R48, R78.reuse, R55 ;  /* 0x000000374e307220 */ /* 0x040fe20000400000 */
[----:B------:R-:W-:Y:S01]  /*a9f0*/  F2FP.SATFINITE.E5M2.F32.PACK_AB_MERGE_C R65, R9, R8, R138 ;  /* 0x000000080941723e */ /* 0x000fe2000480608a */
[----:B------:R-:W-:Y:S01]  /*aa00*/  FFMA R45, R81, R126, R45 ;  /* 0x0000007e512d7223 */ /* 0x000fe2000000002d */
[----:B------:R-:W-:Y:S01]  /*aa10*/  F2FP.SATFINITE.E5M2.F32.PACK_AB_MERGE_C R67, R17, R16, R18 ;  /* 0x000000101143723e */ /* 0x000fe20004806012 */
[----:B------:R-:W-:Y:S01]  /*aa20*/  FMUL R49, R78, R56 ;  /* 0x000000384e317220 */ /* 0x000fe20000400000 */
[C---:B------:R-:W-:Y:S01]  /*aa30*/  FFMA R46, R81.reuse, R129, R46 ;  /* 0x00000081512e7223 */ /* 0x040fe2000000002e */
[--C-:B------:R-:W-:Y:S02]  /*aa40*/  HADD2.F32 R132, -RZ, R161.reuse.H0_H0 ;  /* 0x200000a1ff847230 */ /* 0x100fe40000004100 */
[C---:B------:R-:W-:Y:S01]  /*aa50*/  FFMA R47, R81.reuse, R128, R47 ;  /* 0x00000080512f7223 */ /* 0x040fe2000000002f */
[----:B------:R1:W-:Y:S01]  /*aa60*/  STS.128 [R172+UR49+0xa200], R64 ;  /* 0x00a20040ac007988 */ /* 0x0003e20008000c31 */
[----:B------:R-:W-:Y:S01]  /*aa70*/  HADD2.F32 R135, -RZ, R161.H1_H1 ;  /* 0x300000a1ff877230 */ /* 0x000fe20000004100 */
[----:B------:R-:W-:Y:S01]  /*aa80*/  F2FP.SATFINITE.E5M2.F32.PACK_AB_MERGE_C R5, R10, R7, R5 ;  /* 0x000000070a05723e */ /* 0x000fe20004806005 */
[C---:B------:R-:W-:Y:S01]  /*aa90*/  FFMA R48, R81.reuse, R131, R48 ;  /* 0x0000008351307223 */ /* 0x040fe20000000030 */
[----:B------:R-:W-:Y:S01]  /*aaa0*/  F2FP.SATFINITE.E5M2.F32.PACK_AB_MERGE_C R7, R28, R27, RZ ;  /* 0x0000001b1c07723e */ /* 0x000fe200048060ff */
        /* <DEDUP_REMOVED lines=8> */
[----:B------:R-:W-:Y:S01]  /*ab30*/  FMUL R56, R78, R63 ;  /* 0x0000003f4e387220 */ /* 0x000fe20000400000 */
[----:B------:R-:W-:Y:S01]  /*ab40*/  F2FP.SATFINITE.E5M2.F32.PACK_AB_MERGE_C R4, R2, R0, R3 ;  /* 0x000000000204723e */ /* 0x000fe20004806003 */
[C---:B------:R-:W-:Y:S01]  /*ab50*/  FFMA R53, R81.reuse, R134, R53 ;  /* 0x0000008651357223 */ /* 0x040fe20000000035 */
[----:B------:R-:W-:Y:S01]  /*ab60*/  F2FP.SATFINITE.E5M2.F32.PACK_AB_MERGE_C R7, R26, R25, R7 ;  /* 0x000000191a07723e */ /* 0x000fe20004806007 */
[C---:B------:R-:W-:Y:S01]  /*ab70*/  FFMA R54, R81.reuse, R137, R54 ;  /* 0x0000008951367223 */ /* 0x040fe20000000036 */
[--C-:B------:R-:W-:Y:S02]  /*ab80*/  HADD2.F32 R84, -RZ, R163.reuse.H0_H0 ;  /* 0x200000a3ff547230 */ /* 0x100fe40000004100 */
[C---:B------:R-:W-:Y:S01]  /*ab90*/  FFMA R55, R81.reuse, R136, R55 ;  /* 0x0000008851377223 */ /* 0x040fe20000000037 */
[----:B------:R-:W-:Y:S01]  /*aba0*/  HADD2.F32 R85, -RZ, R163.H1_H1 ;  /* 0x300000a3ff557230 */ /* 0x000fe20000004100 */
[----:B------:R1:W-:Y:S01]  /*abb0*/  STS.128 [R192+0xa010], R4 ;  /* 0x00a01004c0007388 */ /* 0x0003e20000000c00 */
[----:B------:R-:W-:Y:S01]  /*abc0*/  F2FP.SATFINITE.E5M2.F32.PACK_AB_MERGE_C R35, R36, R35, RZ ;  /* 0x000000232423723e */ /* 0x000fe200048060ff */
[C---:B------:R-:W-:Y:S01]  /*abd0*/  FFMA R56, R81.reuse, R139, R56 ;  /* 0x0000008b51387223 */ /* 0x040fe20000000038 */
[----:B------:R-:W-:Y:S01]  /*abe0*/  F2FP.SATFINITE.E5M2.F32.PACK_AB_MERGE_C R39, R40, R39, RZ ;  /* 0x000000272827723e */ /* 0x000fe200048060ff */
[C---:B------:R-:W-:Y:S01]  /*abf0*/  FFMA R57, R81.reuse, R82, R57 ;  /* 0x0000005251397223 */ /* 0x040fe20000000039 */
[----:B------:R-:W-:Y:S01]  /*ac00*/  F2FP.SATFINITE.E5M2.F32.PACK_AB_MERGE_C R43, R44, R43, RZ ;  /* 0x0000002b2c2b723e */ /* 0x000fe200048060ff */
[C---:B------:R-:W-:Y:S01]  /*ac10*/  FFMA R58, R81.reuse, R83, R58 ;  /* 0x00000053513a7223 */ /* 0x040fe2000000003a */
[C---:B------:R-:W-:Y:S01]  /*ac20*/  FFMA R59, R81.reuse, R84, R59 ;  /* 0x00000054513b7223 */ /* 0x040fe2000000003b */
[----:B------:R-:W-:Y:S01]  /*ac30*/  F2FP.SATFINITE.E5M2.F32.PACK_AB_MERGE_C R33, R34, R33, R35 ;  /* 0x000000212221723e */ /* 0x000fe20004806023 */
        /* <DEDUP_REMOVED lines=11> */
[----:B------:R-:W-:Y:S05]  /*acf0*/  F2FP.SATFINITE.E5M2.F32.PACK_AB_MERGE_C R51, R58, R57, R59 ;  /* 0x000000393a33723e */ /* 0x000fea000480603b */
        /* <DEDUP_REMOVED lines=18> */
.L_x_123:
[----:B------:R-:W-:Y:S05]  /*ae20*/  BSYNC.RECONVERGENT B0 ;  /* 0x0000000000007941 */ /* 0x000fea0003800200 */
.L_x_122:
[----:B------:R-:W-:Y:S01]  /*ae30*/  BAR.SYNC.DEFER_BLOCKING 0x1, 0x80 ;  /* 0x0042000000007b1d */ /* 0x000fe20000010000 */
[----:B------:R-:W-:Y:S01]  /*ae40*/  ISETP.NE.AND P2, PT, R190, RZ, PT ;  /* 0x000000ffbe00720c */ /* 0x000fe20003f45270 */
[----:B------:R-:W-:Y:S01]  /*ae50*/  IMAD.IADD R20, R75, 0x1, R147 ;  /* 0x000000014b147824 */ /* 0x000fe200078e0293 */
[----:B------:R-:W-:Y:S01]  /*ae60*/  ISETP.NE.AND P0, PT, R191, 0x2, PT ;  /* 0x00000002bf00780c */ /* 0x000fe20003f05270 */
[----:B------:R-:W-:Y:S01]  /*ae70*/  IMAD.IADD R21, R77, 0x1, R170 ;  /* 0x000000014d157824 */ /* 0x000fe200078e02aa */
[----:B------:R-:W-:Y:S02]  /*ae80*/  ISETP.NE.AND P1, PT, R76, 0x2, PT ;  /* 0x000000024c00780c */ /* 0x000fe40003f25270 */
[----:B------:R-:W-:Y:S02]  /*ae90*/  SEL R3, RZ, 0x1, P0 ;  /* 0x00000001ff037807 */ /* 0x000fe40000000000 */
[----:B------:R-:W-:Y:S02]  /*aea0*/  SEL R0, RZ, 0x1, P1 ;  /* 0x00000001ff007807 */ /* 0x000fe40000800000 */
[----:B------:R-:W-:Y:S02]  /*aeb0*/  LOP3.LUT R182, R182, R3, RZ, 0x3c, !PT ;  /* 0x00000003b6b67212 */ /* 0x000fe400078e3cff */
[----:B------:R-:W-:Y:S02]  /*aec0*/  LOP3.LUT R183, R183, R0, RZ, 0x3c, !PT ;  /* 0x00000000b7b77212 */ /* 0x000fe400078e3cff */
[----:B------:R-:W-:Y:S02]  /*aed0*/  @P2 R2UR UR36, R179 ;  /* 0x00000000b32422ca */ /* 0x000fe400000e0000 */
[----:B------:R-:W-:Y:S02]  /*aee0*/  SEL R191, R191, RZ, P0 ;  /* 0x000000ffbfbf7207 */ /* 0x000fe40000000000 */
[----:B------:R-:W-:Y:S01]  /*aef0*/  SEL R76, R76, RZ, P1 ;  /* 0x000000ff4c4c7207 */ /* 0x000fe20000800000 */
[----:B------:R-:W-:Y:S10]  /*af00*/  @P2 BRA `(.L_x_124) ;  /* 0xffffff9800d82947 */ /* 0x000ff4000383ffff */
[----:B------:R-:W-:Y:S05]  /*af10*/  EXIT ;  /* 0x000000000000794d */ /* 0x000fea0003800000 */
.L_x_19:
[----:B--2---:R2:W1:Y:S02]  /*af20*/  SYNCS.PHASECHK.TRANS64.TRYWAIT P0, [R3+URZ+0xd0], R2 ;  /* 0x0000d002030075a7 */ /* 0x00446400080011ff */
[----:B-1----:R-:W-:Y:S05]  /*af30*/  @!P0 NANOSLEEP.SYNCS 0x989680 ;  /* 0x009896800000895d */ /* 0x002fea0003900000 */
[----:B------:R-:W1:Y:S02]  /*af40*/  @!P0 SYNCS.PHASECHK.TRANS64 P0, [R3+URZ+0xd0], R2 ;  /* 0x0000d002030085a7 */ /* 0x000e6400080010ff */
[----:B-1----:R-:W-:Y:S05]  /*af50*/  @!P0 BRA `(.L_x_19) ;  /* 0xfffffffc00f08947 */ /* 0x002fea000383ffff */
[----:B------:R-:W-:Y:S05]  /*af60*/  BRA `(.L_x_125) ;  /* 0xffffff6400847947 */ /* 0x000fea000383ffff */
.L_x_22:
[----:B-1----:R-:W-:-:S07]  /*af70*/  MOV R2, UR33 ;  /* 0x0000002100027c02 */ /* 0x002fce0008000f00 */
.L_x_126:
[----:B-1----:R1:W2:Y:S02]  /*af80*/  SYNCS.PHASECHK.TRANS64.TRYWAIT P0, [R2+URZ+0x18], R5 ;  /* 0x00001805020075a7 */ /* 0x0022a400080011ff */
[----:B--2---:R-:W-:Y:S05]  /*af90*/  @!P0 NANOSLEEP.SYNCS 0x989680 ;  /* 0x009896800000895d */ /* 0x004fea0003900000 */
[----:B------:R-:W2:Y:S02]  /*afa0*/  @!P0 SYNCS.PHASECHK.TRANS64 P0, [R2+URZ+0x18], R5 ;  /* 0x00001805020085a7 */ /* 0x000ea400080010ff */
[----:B--2---:R-:W-:Y:S05]  /*afb0*/  @!P0 BRA `(.L_x_126) ;  /* 0xfffffffc00f08947 */ /* 0x004fea000383ffff */
[----:B------:R-:W-:Y:S05]  /*afc0*/  BRA `(.L_x_21) ;  /* 0xffffff6400d47947 */ /* 0x000fea000383ffff */
.L_x_28:
[----:B-1----:R-:W-:-:S07]  /*afd0*/  MOV R2, UR17 ;  /* 0x0000001100027c02 */ /* 0x002fce0008000f00 */
.L_x_127:
[----:B-1----:R1:W2:Y:S02]  /*afe0*/  SYNCS.PHASECHK.TRANS64.TRYWAIT P0, [R2+URZ+0x18], R5 ;  /* 0x00001805020075a7 */ /* 0x0022a400080011ff */
[----:B--2---:R-:W-:Y:S05]  /*aff0*/  @!P0 NANOSLEEP.SYNCS 0x989680 ;  /* 0x009896800000895d */ /* 0x004fea0003900000 */
[----:B------:R-:W2:Y:S02]  /*b000*/  @!P0 SYNCS.PHASECHK.TRANS64 P0, [R2+URZ+0x18], R5 ;  /* 0x00001805020085a7 */ /* 0x000ea400080010ff */
[----:B--2---:R-:W-:Y:S05]  /*b010*/  @!P0 BRA `(.L_x_127) ;  /* 0xfffffffc00f08947 */ /* 0x004fea000383ffff */
[----:B------:R-:W-:Y:S05]  /*b020*/  BRA `(.L_x_27) ;  /* 0xffffff68007c7947 */ /* 0x000fea000383ffff */
.L_x_32:
[----:B-1----:R1:W2:Y:S02]  /*b030*/  SYNCS.PHASECHK.TRANS64.TRYWAIT P0, [R2+URZ+0x80], R3 ;  /* 0x00008003020075a7 */ /* 0x0022a400080011ff */
[----:B--2---:R-:W-:Y:S05]  /*b040*/  @!P0 NANOSLEEP.SYNCS 0x989680 ;  /* 0x009896800000895d */ /* 0x004fea0003900000 */
[----:B------:R-:W2:Y:S02]  /*b050*/  @!P0 SYNCS.PHASECHK.TRANS64 P0, [R2+URZ+0x80], R3 ;  /* 0x00008003020085a7 */ /* 0x000ea400080010ff */
[----:B--2---:R-:W-:Y:S05]  /*b060*/  @!P0 BRA `(.L_x_32) ;  /* 0xfffffffc00f08947 */ /* 0x004fea000383ffff */
[----:B------:R-:W-:Y:S05]  /*b070*/  BRA `(.L_x_128) ;  /* 0xffffff6c000c7947 */ /* 0x000fea000383ffff */
.L_x_36:
[----:B----4-:R-:W-:-:S07]  /*b080*/  MOV R0, UR5 ;  /* 0x0000000500007c02 */ /* 0x010fce0008000f00 */
.L_x_129:
[----:B-1----:R1:W2:Y:S02]  /*b090*/  SYNCS.PHASECHK.TRANS64.TRYWAIT P0, [R0+URZ], R3 ;  /* 0x00000003000075a7 */ /* 0x0022a400080011ff */
[----:B--2---:R-:W-:Y:S05]  /*b0a0*/  @!P0 NANOSLEEP.SYNCS 0x989680 ;  /* 0x009896800000895d */ /* 0x004fea0003900000 */
[----:B------:R-:W2:Y:S02]  /*b0b0*/  @!P0 SYNCS.PHASECHK.TRANS64 P0, [R0+URZ], R3 ;  /* 0x00000003000085a7 */ /* 0x000ea400080010ff */
[----:B--2---:R-:W-:Y:S05]  /*b0c0*/  @!P0 BRA `(.L_x_129) ;  /* 0xfffffffc00f08947 */ /* 0x004fea000383ffff */
[----:B------:R-:W-:Y:S05]  /*b0d0*/  BRA `(.L_x_130) ;  /* 0xffffff70007c7947 */ /* 0x000fea000383ffff */
.L_x_37:
[----:B----4-:R-:W-:-:S07]  /*b0e0*/  MOV R0, UR5 ;  /* 0x0000000500007c02 */ /* 0x010fce0008000f00 */
.L_x_131:
[----:B-1----:R1:W2:Y:S02]  /*b0f0*/  SYNCS.PHASECHK.TRANS64.TRYWAIT P0, [R0+URZ], R3 ;  /* 0x00000003000075a7 */ /* 0x0022a400080011ff */
[----:B--2---:R-:W-:Y:S05]  /*b100*/  @!P0 NANOSLEEP.SYNCS 0x989680 ;  /* 0x009896800000895d */ /* 0x004fea0003900000 */
[----:B------:R-:W2:Y:S02]  /*b110*/  @!P0 SYNCS.PHASECHK.TRANS64 P0, [R0+URZ], R3 ;  /* 0x00000003000085a7 */ /* 0x000ea400080010ff */
[----:B--2---:R-:W-:Y:S05]  /*b120*/  @!P0 BRA `(.L_x_131) ;  /* 0xfffffffc00f08947 */ /* 0x004fea000383ffff */
[----:B------:R-:W-:Y:S05]  /*b130*/  BRA `(.L_x_132) ;  /* 0xffffff7000887947 */ /* 0x000fea000383ffff */
.L_x_40:
[----:B-1----:R1:W2:Y:S02]  /*b140*/  SYNCS.PHASECHK.TRANS64.TRYWAIT P0, [R0+URZ+0xc0], R5 ;  /* 0x0000c005000075a7 */ /* 0x0022a400080011ff */
[----:B--2---:R-:W-:Y:S05]  /*b150*/  @!P0 NANOSLEEP.SYNCS 0x989680 ;  /* 0x009896800000895d */ /* 0x004fea0003900000 */
[----:B------:R-:W2:Y:S02]  /*b160*/  @!P0 SYNCS.PHASECHK.TRANS64 P0, [R0+URZ+0xc0], R5 ;  /* 0x0000c005000085a7 */ /* 0x000ea400080010ff */
[----:B--2---:R-:W-:Y:S05]  /*b170*/  @!P0 BRA `(.L_x_40) ;  /* 0xfffffffc00f08947 */ /* 0x004fea000383ffff */
[----:B------:R-:W-:Y:S05]  /*b180*/  BRA `(.L_x_133) ;  /* 0xffffff7000e47947 */ /* 0x000fea000383ffff */
.L_x_41:
[----:B------:R-:W-:-:S07]  /*b190*/  MOV R0, UR5 ;  /* 0x0000000500007c02 */ /* 0x000fce0008000f00 */
.L_x_134:
[----:B-1----:R1:W2:Y:S02]  /*b1a0*/  SYNCS.PHASECHK.TRANS64.TRYWAIT P0, [R0+URZ+0x90], R5 ;  /* 0x00009005000075a7 */ /* 0x0022a400080011ff */
[----:B--2---:R-:W-:Y:S05]  /*b1b0*/  @!P0 NANOSLEEP.SYNCS 0x989680 ;  /* 0x009896800000895d */ /* 0x004fea0003900000 */
[----:B------:R-:W2:Y:S02]  /*b1c0*/  @!P0 SYNCS.PHASECHK.TRANS64 P0, [R0+URZ+0x90], R5 ;  /* 0x00009005000085a7 */ /* 0x000ea400080010ff */
[----:B--2---:R-:W-:Y:S05]  /*b1d0*/  @!P0 BRA `(.L_x_134) ;  /* 0xfffffffc00f08947 */ /* 0x004fea000383ffff */
[----:B------:R-:W-:Y:S05]  /*b1e0*/  BRA `(.L_x_135) ;  /* 0xffffff7000f47947 */ /* 0x000fea000383ffff */
.L_x_42:
[----:B-1----:R1:W2:Y:S02]  /*b1f0*/  SYNCS.PHASECHK.TRANS64.TRYWAIT P1, [R0+URZ+0x80], R5 ;  /* 0x00008005000075a7 */ /* 0x0022a400080211ff */
[----:B--2---:R-:W-:Y:S05]  /*b200*/  @!P1 NANOSLEEP.SYNCS 0x989680 ;  /* 0x009896800000995d */ /* 0x004fea0003900000 */
[----:B------:R-:W2:Y:S02]  /*b210*/  @!P1 SYNCS.PHASECHK.TRANS64 P1, [R0+URZ+0x80], R5 ;  /* 0x00008005000095a7 */ /* 0x000ea400080210ff */
[----:B--2---:R-:W-:Y:S05]  /*b220*/  @!P1 BRA `(.L_x_42) ;  /* 0xfffffffc00f09947 */ /* 0x004fea000383ffff */
[----:B------:R-:W-:Y:S05]  /*b230*/  BRA `(.L_x_136) ;  /* 0xffffff7400247947 */ /* 0x000fea000383ffff */
.L_x_45:
[----:B------:R-:W-:-:S07]  /*b240*/  MOV R0, UR5 ;  /* 0x0000000500007c02 */ /* 0x000fce0008000f00 */
.L_x_137:
[----:B-1----:R1:W2:Y:S02]  /*b250*/  SYNCS.PHASECHK.TRANS64.TRYWAIT P0, [R0+URZ+0x90], R3 ;  /* 0x00009003000075a7 */ /* 0x0022a400080011ff */
[----:B--2---:R-:W-:Y:S05]  /*b260*/  @!P0 NANOSLEEP.SYNCS 0x989680 ;  /* 0x009896800000895d */ /* 0x004fea0003900000 */
[----:B------:R-:W2:Y:S02]  /*b270*/  @!P0 SYNCS.PHASECHK.TRANS64 P0, [R0+URZ+0x90], R3 ;  /* 0x00009003000085a7 */ /* 0x000ea400080010ff */
[----:B--2---:R-:W-:Y:S05]  /*b280*/  @!P0 BRA `(.L_x_137) ;  /* 0xfffffffc00f08947 */ /* 0x004fea000383ffff */
[----:B------:R-:W-:Y:S05]  /*b290*/  BRA `(.L_x_44) ;  /* 0xffffff7400787947 */ /* 0x000fea000383ffff */
.L_x_52:
[----:B-1----:R1:W2:Y:S02]  /*b2a0*/  SYNCS.PHASECHK.TRANS64.TRYWAIT P1, [R0+URZ+0x80], R5 ;  /* 0x00008005000075a7 */ /* 0x0022a400080211ff */
[----:B--2---:R-:W-:Y:S05]  /*b2b0*/  @!P1 NANOSLEEP.SYNCS 0x989680 ;  /* 0x009896800000995d */ /* 0x004fea0003900000 */
[----:B------:R-:W2:Y:S02]  /*b2c0*/  @!P1 SYNCS.PHASECHK.TRANS64 P1, [R0+URZ+0x80], R5 ;  /* 0x00008005000095a7 */ /* 0x000ea400080210ff */
[----:B--2---:R-:W-:Y:S05]  /*b2d0*/  @!P1 BRA `(.L_x_52) ;  /* 0xfffffffc00f09947 */ /* 0x004fea000383ffff */
[----:B------:R-:W-:Y:S05]  /*b2e0*/  BRA `(.L_x_138) ;  /* 0xffffff7800e87947 */ /* 0x000fea000383ffff */
.L_x_53:
[----:B------:R-:W-:-:S07]  /*b2f0*/  MOV R3, UR7 ;  /* 0x0000000700037c02 */ /* 0x000fce0008000f00 */
.L_x_139:
[----:B-1----:R1:W2:Y:S02]  /*b300*/  SYNCS.PHASECHK.TRANS64.TRYWAIT P0, [R3+URZ+0xb0], R0 ;  /* 0x0000b000030075a7 */ /* 0x0022a400080011ff */
[----:B--2---:R-:W-:Y:S05]  /*b310*/  @!P0 NANOSLEEP.SYNCS 0x989680 ;  /* 0x009896800000895d */ /* 0x004fea0003900000 */
[----:B------:R-:W2:Y:S02]  /*b320*/  @!P0 SYNCS.PHASECHK.TRANS64 P0, [R3+URZ+0xb0], R0 ;  /* 0x0000b000030085a7 */ /* 0x000ea400080010ff */
[----:B--2---:R-:W-:Y:S05]  /*b330*/  @!P0 BRA `(.L_x_139) ;  /* 0xfffffffc00f08947 */ /* 0x004fea000383ffff */
[----:B------:R-:W-:Y:S05]  /*b340*/  BRA `(.L_x_140) ;  /* 0xffffff7c00207947 */ /* 0x000fea000383ffff */
.L_x_56:
[----:B------:R-:W-:Y:S07]  /*b350*/  MOV R0, UR6 ;  /* 0x0000000600007c02 */ /* 0x000fee0008000f00 */
.L_x_141:
[----:B-1----:R1:W2:Y:S02]  /*b360*/  SYNCS.PHASECHK.TRANS64.TRYWAIT P0, [R0+URZ], R3 ;  /* 0x00000003000075a7 */ /* 0x0022a400080011ff */
[----:B--2---:R-:W-:Y:S05]  /*b370*/  @!P0 NANOSLEEP.SYNCS 0x989680 ;  /* 0x009896800000895d */ /* 0x004fea0003900000 */
[----:B------:R-:W2:Y:S02]  /*b380*/  @!P0 SYNCS.PHASECHK.TRANS64 P0, [R0+URZ], R3 ;  /* 0x00000003000085a7 */ /* 0x000ea400080010ff */
[----:B--2---:R-:W-:Y:S05]  /*b390*/  @!P0 BRA `(.L_x_141) ;  /* 0xfffffffc00f08947 */ /* 0x004fea000383ffff */
[----:B------:R-:W-:Y:S05]  /*b3a0*/  BRA `(.L_x_55) ;  /* 0xffffff7c003c7947 */ /* 0x000fea000383ffff */
.L_x_59:
[----:B------:R-:W-:-:S07]  /*b3b0*/  MOV R0, UR6 ;  /* 0x0000000600007c02 */ /* 0x000fce0008000f00 */
.L_x_142:
[----:B--2---:R2:W4:Y:S02]  /*b3c0*/  SYNCS.PHASECHK.TRANS64.TRYWAIT P0, [R0+URZ], R3 ;  /* 0x00000003000075a7 */ /* 0x00452400080011ff */
[----:B----4-:R-:W-:Y:S05]  /*b3d0*/  @!P0 NANOSLEEP.SYNCS 0x989680 ;  /* 0x009896800000895d */ /* 0x010fea0003900000 */
[----:B------:R-:W4:Y:S02]  /*b3e0*/  @!P0 SYNCS.PHASECHK.TRANS64 P0, [R0+URZ], R3 ;  /* 0x00000003000085a7 */ /* 0x000f2400080010ff */
[----:B----4-:R-:W-:Y:S05]  /*b3f0*/  @!P0 BRA `(.L_x_142) ;  /* 0xfffffffc00f08947 */ /* 0x010fea000383ffff */
[----:B------:R-:W-:Y:S05]  /*b400*/  BRA `(.L_x_143) ;  /* 0xffffff8000187947 */ /* 0x000fea000383ffff */
.L_x_60:
[----:B------:R-:W-:-:S07]  /*b410*/  MOV R0, UR7 ;  /* 0x0000000700007c02 */ /* 0x000fce0008000f00 */
.L_x_144:
[----:B-1----:R1:W2:Y:S02]  /*b420*/  SYNCS.PHASECHK.TRANS64.TRYWAIT P0, [R0+URZ], R3 ;  /* 0x00000003000075a7 */ /* 0x0022a400080011ff */
[----:B--2---:R-:W-:Y:S05]  /*b430*/  @!P0 NANOSLEEP.SYNCS 0x989680 ;  /* 0x009896800000895d */ /* 0x004fea0003900000 */
[----:B------:R-:W2:Y:S02]  /*b440*/  @!P0 SYNCS.PHASECHK.TRANS64 P0, [R0+URZ], R3 ;  /* 0x00000003000085a7 */ /* 0x000ea400080010ff */
[----:B--2---:R-:W-:Y:S05]  /*b450*/  @!P0 BRA `(.L_x_144) ;  /* 0xfffffffc00f08947 */ /* 0x004fea000383ffff */
[----:B------:R-:W-:Y:S05]  /*b460*/  BRA `(.L_x_145) ;  /* 0xffffff8000247947 */ /* 0x000fea000383ffff */
.L_x_65:
[----:B--2---:R2:W3:Y:S02]  /*b470*/  SYNCS.PHASECHK.TRANS64.TRYWAIT P0, [R0+URZ+0x80], R3 ;  /* 0x00008003000075a7 */ /* 0x0044e400080011ff */
[----:B---3--:R-:W-:Y:S05]  /*b480*/  @!P0 NANOSLEEP.SYNCS 0x989680 ;  /* 0x009896800000895d */ /* 0x008fea0003900000 */
[----:B------:R-:W3:Y:S02]  /*b490*/  @!P0 SYNCS.PHASECHK.TRANS64 P0, [R0+URZ+0x80], R3 ;  /* 0x00008003000085a7 */ /* 0x000ee400080010ff */
[----:B---3--:R-:W-:Y:S05]  /*b4a0*/  @!P0 BRA `(.L_x_65) ;  /* 0xfffffffc00f08947 */ /* 0x008fea000383ffff */
[----:B------:R-:W-:Y:S05]  /*b4b0*/  BRA `(.L_x_146) ;  /* 0xffffff8400307947 */ /* 0x000fea000383ffff */
.L_x_68:
[----:B------:R-:W-:Y:S07]  /*b4c0*/  MOV R0, UR7 ;  /* 0x0000000700007c02 */ /* 0x000fee0008000f00 */
.L_x_147:
[----:B--2---:R2:W3:Y:S02]  /*b4d0*/  SYNCS.PHASECHK.TRANS64.TRYWAIT P0, [R0+URZ+0x78], R3 ;  /* 0x00007803000075a7 */ /* 0x0044e400080011ff */
[----:B---3--:R-:W-:Y:S05]  /*b4e0*/  @!P0 NANOSLEEP.SYNCS 0x989680 ;  /* 0x009896800000895d */ /* 0x008fea0003900000 */
[----:B------:R-:W3:Y:S02]  /*b4f0*/  @!P0 SYNCS.PHASECHK.TRANS64 P0, [R0+URZ+0x78], R3 ;  /* 0x00007803000085a7 */ /* 0x000ee400080010ff */
[----:B---3--:R-:W-:Y:S05]  /*b500*/  @!P0 BRA `(.L_x_147) ;  /* 0xfffffffc00f08947 */ /* 0x008fea000383ffff */
[----:B------:R-:W-:Y:S05]  /*b510*/  BRA `(.L_x_67) ;  /* 0xffffff8800107947 */ /* 0x000fea000383ffff */
.L_x_71:
[----:B------:R-:W-:Y:S07]  /*b520*/  MOV R3, UR7 ;  /* 0x0000000700037c02 */ /* 0x000fee0008000f00 */
.L_x_148:
[----:B-1----:R1:W2:Y:S02]  /*b530*/  SYNCS.PHASECHK.TRANS64.TRYWAIT P0, [R3+URZ+0x50], R12 ;  /* 0x0000500c030075a7 */ /* 0x0022a400080011ff */
[----:B--2---:R-:W-:Y:S05]  /*b540*/  @!P0 NANOSLEEP.SYNCS 0x989680 ;  /* 0x009896800000895d */ /* 0x004fea0003900000 */
[----:B------:R-:W2:Y:S02]  /*b550*/  @!P0 SYNCS.PHASECHK.TRANS64 P0, [R3+URZ+0x50], R12 ;  /* 0x0000500c030085a7 */ /* 0x000ea400080010ff */
[----:B--2---:R-:W-:Y:S05]  /*b560*/  @!P0 BRA `(.L_x_148) ;  /* 0xfffffffc00f08947 */ /* 0x004fea000383ffff */
[----:B------:R-:W-:Y:S05]  /*b570*/  BRA `(.L_x_149) ;  /* 0xffffff8800887947 */ /* 0x000fea000383ffff */
.L_x_72:
[----:B-1----:R-:W-:Y:S07]  /*b580*/  MOV R3, UR7 ;  /* 0x0000000700037c02 */ /* 0x002fee0008000f00 */
.L_x_150:
[----:B-1----:R1:W2:Y:S02]  /*b590*/  SYNCS.PHASECHK.TRANS64.TRYWAIT P0, [R3+URZ+0x58], R12 ;  /* 0x0000580c030075a7 */ /* 0x0022a400080011ff */
[----:B--2---:R-:W-:Y:S05]  /*b5a0*/  @!P0 NANOSLEEP.SYNCS 0x989680 ;  /* 0x009896800000895d */ /* 0x004fea0003900000 */
[----:B------:R-:W2:Y:S02]  /*b5b0*/  @!P0 SYNCS.PHASECHK.TRANS64 P0, [R3+URZ+0x58], R12 ;  /* 0x0000580c030085a7 */ /* 0x000ea400080010ff */
[----:B--2---:R-:W-:Y:S05]  /*b5c0*/  @!P0 BRA `(.L_x_150) ;  /* 0xfffffffc00f08947 */ /* 0x004fea000383ffff */
[----:B------:R-:W-:Y:S05]  /*b5d0*/  BRA `(.L_x_151) ;  /* 0xffffff8800c47947 */ /* 0x000fea000383ffff */
.L_x_73:
[----:B-1----:R-:W-:Y:S07]  /*b5e0*/  MOV R3, UR7 ;  /* 0x0000000700037c02 */ /* 0x002fee0008000f00 */
.L_x_152:
[----:B-1----:R1:W2:Y:S02]  /*b5f0*/  SYNCS.PHASECHK.TRANS64.TRYWAIT P0, [R3+URZ+0x60], R12 ;  /* 0x0000600c030075a7 */ /* 0x0022a400080011ff */
[----:B--2---:R-:W-:Y:S05]  /*b600*/  @!P0 NANOSLEEP.SYNCS 0x989680 ;  /* 0x009896800000895d */ /* 0x004fea0003900000 */
[----:B------:R-:W2:Y:S02]  /*b610*/  @!P0 SYNCS.PHASECHK.TRANS64 P0, [R3+URZ+0x60], R12 ;  /* 0x0000600c030085a7 */ /* 0x000ea400080010ff */
[----:B--2---:R-:W-:Y:S05]  /*b620*/  @!P0 BRA `(.L_x_152) ;  /* 0xfffffffc00f08947 */ /* 0x004fea000383ffff */
[----:B------:R-:W-:Y:S05]  /*b630*/  BRA `(.L_x_153) ;  /* 0xffffff8c000c7947 */ /* 0x000fea000383ffff */
.L_x_74:
[----:B------:R-:W-:Y:S07]  /*b640*/  MOV R3, UR7 ;  /* 0x0000000700037c02 */ /* 0x000fee0008000f00 */
.L_x_154:
[----:B-1----:R1:W2:Y:S02]  /*b650*/  SYNCS.PHASECHK.TRANS64.TRYWAIT P0, [R3+URZ+0x68], R12 ;  /* 0x0000680c030075a7 */ /* 0x0022a400080011ff */
[----:B--2---:R-:W-:Y:S05]  /*b660*/  @!P0 NANOSLEEP.SYNCS 0x989680 ;  /* 0x009896800000895d */ /* 0x004fea0003900000 */
[----:B------:R-:W2:Y:S02]  /*b670*/  @!P0 SYNCS.PHASECHK.TRANS64 P0, [R3+URZ+0x68], R12 ;  /* 0x0000680c030085a7 */ /* 0x000ea400080010ff */
[----:B--2---:R-:W-:Y:S05]  /*b680*/  @!P0 BRA `(.L_x_154) ;  /* 0xfffffffc00f08947 */ /* 0x004fea000383ffff */
[----:B------:R-:W-:Y:S05]  /*b690*/  BRA `(.L_x_155) ;  /* 0xffffff8c00947947 */ /* 0x000fea000383ffff */
.L_x_76:
[----:B------:R-:W-:-:S07]  /*b6a0*/  MOV R0, UR7 ;  /* 0x0000000700007c02 */ /* 0x000fce0008000f00 */
.L_x_156:
[----:B-1----:R1:W3:Y:S02]  /*b6b0*/  SYNCS.PHASECHK.TRANS64.TRYWAIT P0, [R0+URZ+0x50], R3 ;  /* 0x00005003000075a7 */ /* 0x0022e400080011ff */
[----:B---3--:R-:W-:Y:S05]  /*b6c0*/  @!P0 NANOSLEEP.SYNCS 0x989680 ;  /* 0x009896800000895d */ /* 0x008fea0003900000 */
[----:B------:R-:W3:Y:S02]  /*b6d0*/  @!P0 SYNCS.PHASECHK.TRANS64 P0, [R0+URZ+0x50], R3 ;  /* 0x00005003000085a7 */ /* 0x000ee400080010ff */
[----:B---3--:R-:W-:Y:S05]  /*b6e0*/  @!P0 BRA `(.L_x_156) ;  /* 0xfffffffc00f08947 */ /* 0x008fea000383ffff */
[----:B------:R-:W-:Y:S05]  /*b6f0*/  BRA `(.L_x_157) ;  /* 0xffffff9000047947 */ /* 0x000fea000383ffff */
.L_x_77:
[----:B-1----:R-:W-:-:S07]  /*b700*/  MOV R0, UR7 ;  /* 0x0000000700007c02 */ /* 0x002fce0008000f00 */
.L_x_158:
[----:B-1----:R1:W3:Y:S02]  /*b710*/  SYNCS.PHASECHK.TRANS64.TRYWAIT P0, [R0+URZ+0x58], R3 ;  /* 0x00005803000075a7 */ /* 0x0022e400080011ff */
[----:B---3--:R-:W-:Y:S05]  /*b720*/  @!P0 NANOSLEEP.SYNCS 0x989680 ;  /* 0x009896800000895d */ /* 0x008fea0003900000 */
[----:B------:R-:W3:Y:S02]  /*b730*/  @!P0 SYNCS.PHASECHK.TRANS64 P0, [R0+URZ+0x58], R3 ;  /* 0x00005803000085a7 */ /* 0x000ee400080010ff */
[----:B---3--:R-:W-:Y:S05]  /*b740*/  @!P0 BRA `(.L_x_158) ;  /* 0xfffffffc00f08947 */ /* 0x008fea000383ffff */
[----:B------:R-:W-:Y:S05]  /*b750*/  BRA `(.L_x_159) ;  /* 0xffffff8c00f47947 */ /* 0x000fea000383ffff */
.L_x_78:
[----:B-1----:R-:W-:-:S07]  /*b760*/  MOV R0, UR7 ;  /* 0x0000000700007c02 */ /* 0x002fce0008000f00 */
.L_x_160:
[----:B-1----:R1:W3:Y:S02]  /*b770*/  SYNCS.PHASECHK.TRANS64.TRYWAIT P0, [R0+URZ+0x60], R3 ;  /* 0x00006003000075a7 */ /* 0x0022e400080011ff */
[----:B---3--:R-:W-:Y:S05]  /*b780*/  @!P0 NANOSLEEP.SYNCS 0x989680 ;  /* 0x009896800000895d */ /* 0x008fea0003900000 */
[----:B------:R-:W3:Y:S02]  /*b790*/  @!P0 SYNCS.PHASECHK.TRANS64 P0, [R0+URZ+0x60], R3 ;  /* 0x00006003000085a7 */ /* 0x000ee400080010ff */
[----:B---3--:R-:W-:Y:S05]  /*b7a0*/  @!P0 BRA `(.L_x_160) ;  /* 0xfffffffc00f08947 */ /* 0x008fea000383ffff */
[----:B------:R-:W-:Y:S05]  /*b7b0*/  BRA `(.L_x_161) ;  /* 0xffffff8c00e47947 */ /* 0x000fea000383ffff */
.L_x_80:
[----:B--2---:R2:W4:Y:S02]  /*b7c0*/  SYNCS.PHASECHK.TRANS64.TRYWAIT P0, [R0+URZ+0x80], R3 ;  /* 0x00008003000075a7 */ /* 0x00452400080011ff */
[----:B----4-:R-:W-:Y:S05]  /*b7d0*/  @!P0 NANOSLEEP.SYNCS 0x989680 ;  /* 0x009896800000895d */ /* 0x010fea0003900000 */
[----:B------:R-:W4:Y:S02]  /*b7e0*/  @!P0 SYNCS.PHASECHK.TRANS64 P0, [R0+URZ+0x80], R3 ;  /* 0x00008003000085a7 */ /* 0x000f2400080010ff */
[----:B----4-:R-:W-:Y:S05]  /*b7f0*/  @!P0 BRA `(.L_x_80) ;  /* 0xfffffffc00f08947 */ /* 0x010fea000383ffff */
[----:B------:R-:W-:Y:S05]  /*b800*/  BRA `(.L_x_162) ;  /* 0xffffff9000ac7947 */ /* 0x000fea000383ffff */
.L_x_91:
[----:B-1----:R1:W3:Y:S02]  /*b810*/  SYNCS.PHASECHK.TRANS64.TRYWAIT P1, [R3+URZ+0x30], R0 ;  /* 0x00003000030075a7 */ /* 0x0022e400080211ff */
[----:B---3--:R-:W-:Y:S05]  /*b820*/  @!P1 NANOSLEEP.SYNCS 0x989680 ;  /* 0x009896800000995d */ /* 0x008fea0003900000 */
[----:B------:R-:W3:Y:S02]  /*b830*/  @!P1 SYNCS.PHASECHK.TRANS64 P1, [R3+URZ+0x30], R0 ;  /* 0x00003000030095a7 */ /* 0x000ee400080210ff */
[----:B---3--:R-:W-:Y:S05]  /*b840*/  @!P1 BRA `(.L_x_91) ;  /* 0xfffffffc00f09947 */ /* 0x008fea000383ffff */
[----:B------:R-:W-:Y:S05]  /*b850*/  BRA `(.L_x_90) ;  /* 0xffffff9c00d07947 */ /* 0x000fea000383ffff */
.L_x_93:
[----:B-1----:R1:W4:Y:S02]  /*b860*/  SYNCS.PHASECHK.TRANS64.TRYWAIT P0, [R193+URZ+0xa0], R2 ;  /* 0x0000a002c10075a7 */ /* 0x00232400080011ff */
[----:B----4-:R-:W-:Y:S05]  /*b870*/  @!P0 NANOSLEEP.SYNCS 0x989680 ;  /* 0x009896800000895d */ /* 0x010fea0003900000 */
[----:B------:R-:W4:Y:S02]  /*b880*/  @!P0 SYNCS.PHASECHK.TRANS64 P0, [R193+URZ+0xa0], R2 ;  /* 0x0000a002c10085a7 */ /* 0x000f2400080010ff */
[----:B----4-:R-:W-:Y:S05]  /*b890*/  @!P0 BRA `(.L_x_93) ;  /* 0xfffffffc00f08947 */ /* 0x010fea000383ffff */
[----:B------:R-:W-:Y:S05]  /*b8a0*/  BRA `(.L_x_92) ;  /* 0xffffffa0002c7947 */ /* 0x000fea000383ffff */
.L_x_102:
[----:B--2---:R2:W3:Y:S02]  /*b8b0*/  SYNCS.PHASECHK.TRANS64.TRYWAIT P0, [R204+URZ+0x30], R3 ;  /* 0x00003003cc0075a7 */ /* 0x0044e400080011ff */
[----:B---3--:R-:W-:Y:S05]  /*b8c0*/  @!P0 NANOSLEEP.SYNCS 0x989680 ;  /* 0x009896800000895d */ /* 0x008fea0003900000 */
[----:B------:R-:W3:Y:S02]  /*b8d0*/  @!P0 SYNCS.PHASECHK.TRANS64 P0, [R204+URZ+0x30], R3 ;  /* 0x00003003cc0085a7 */ /* 0x000ee400080010ff */
[----:B---3--:R-:W-:Y:S05]  /*b8e0*/  @!P0 BRA `(.L_x_102) ;  /* 0xfffffffc00f08947 */ /* 0x008fea000383ffff */
[----:B------:R-:W-:Y:S05]  /*b8f0*/  BRA `(.L_x_101) ;  /* 0xffffffb400387947 */ /* 0x000fea000383ffff */
.L_x_111:
[----:B--2---:R2:W3:Y:S02]  /*b900*/  SYNCS.PHASECHK.TRANS64.TRYWAIT P0, [R0+URZ+0x30], R5 ;  /* 0x00003005000075a7 */ /* 0x0044e400080011ff */
[----:B---3--:R-:W-:Y:S05]  /*b910*/  @!P0 NANOSLEEP.SYNCS 0x989680 ;  /* 0x009896800000895d */ /* 0x008fea0003900000 */
[----:B------:R-:W3:Y:S02]  /*b920*/  @!P0 SYNCS.PHASECHK.TRANS64 P0, [R0+URZ+0x30], R5 ;  /* 0x00003005000085a7 */ /* 0x000ee400080010ff */
[----:B---3--:R-:W-:Y:S05]  /*b930*/  @!P0 BRA `(.L_x_111) ;  /* 0xfffffffc00f08947 */ /* 0x008fea000383ffff */
[----:B------:R-:W-:Y:S05]  /*b940*/  BRA `(.L_x_110) ;  /* 0xffffffc800907947 */ /* 0x000fea000383ffff */
.L_x_120:
[----:B--2---:R2:W3:Y:S02]  /*b950*/  SYNCS.PHASECHK.TRANS64.TRYWAIT P0, [R0+URZ+0x30], R3 ;  /* 0x00003003000075a7 */ /* 0x0044e400080011ff */
[----:B---3--:R-:W-:Y:S05]  /*b960*/  @!P0 NANOSLEEP.SYNCS 0x989680 ;  /* 0x009896800000895d */ /* 0x008fea0003900000 */
[----:B------:R-:W3:Y:S02]  /*b970*/  @!P0 SYNCS.PHASECHK.TRANS64 P0, [R0+URZ+0x30], R3 ;  /* 0x00003003000085a7 */ /* 0x000ee400080010ff */
[----:B---3--:R-:W-:Y:S05]  /*b980*/  @!P0 BRA `(.L_x_120) ;  /* 0xfffffffc00f08947 */ /* 0x008fea000383ffff */
[----:B------:R-:W-:Y:S05]  /*b990*/  BRA `(.L_x_119) ;  /* 0xffffffdc00f47947 */ /* 0x000fea000383ffff */
        .weak           $__internal_0_$__cuda_sm10x_tcgen05_guardrail_trap_col_being_dealloced_not_returned_by_alloc
        .type           $__internal_0_$__cuda_sm10x_tcgen05_guardrail_trap_col_being_dealloced_not_returned_by_alloc,@function
        .size           $__internal_0_$__cuda_sm10x_tcgen05_guardrail_trap_col_being_dealloced_not_returned_by_alloc,($__internal_1_$__cuda_sm10x_tcgen05_guardrail_trap_phase_invalid_during_alloc - $__internal_0_$__cuda_sm10x_tcgen05_guardrail_trap_col_being_dealloced_not_returned_by_alloc)
$__internal_0_$__cuda_sm10x_tcgen05_guardrail_trap_col_being_dealloced_not_returned_by_alloc:
[----:B------:R-:W-:Y:S05]  /*b9a0*/  BPT.TRAP 0x1 ;  /* 0x000000040000795c */ /* 0x000fea0000300000 */
[----:B------:R-:W-:-:S04]  /*b9b0*/  HFMA2 R3, -RZ, RZ, 0, 0 ;  /* 0x00000000ff037431 */ /* 0x000fc800000001ff */
[----:B------:R-:W-:Y:S05]  /*b9c0*/  RET.REL.NODEC R2 `(_ZN7cutlass13device_kernelINS_4gemm6kernel13GemmUniversalIN4cute5tupleIJiiiiEEENS1_10collective13CollectiveMmaINS1_35MainloopSm100TmaUmmaWarpSpecializedILi3ELi2ELi2ENS5_IJNS4_1CILi1EEESB_SB_EEEEENS5_IJNSA_ILi128EEENSA_ILi256EEESE_EEENS_12float_e5m2_tENS5_IJlSB_lEEESH_SI_NS4_8TiledMMAINS4_8MMA_AtomIJNS4_10MMA_TraitsINS4_19SM100_MMA_F8F6F4_SSEJSH_SH_fSE_SF_NS4_17integral_constantINS4_4UMMA5MajorELSP_0EEESQ_NSN_INSO_7ScaleInELSR_0EEESS_EEEEEENS4_6LayoutISC_NS5_IJNSA_ILi0EEESW_SW_EEEEENS5_IJNS4_10UnderscoreESZ_SZ_EEEEENS4_13SM90_TMA_LOADENS4_14ComposedLayoutINS4_7SwizzleILi3ELi4ELi3EEENS4_18smem_ptr_flag_bitsILi8EEENSV_INS5_IJNSA_ILi8EEESE_EEENS5_IJSE_SB_EEEEEEEvNS4_8identityES12_S1C_vS1D_EENS_8epilogue10collective18CollectiveEpilogueINS1F_23Sm100TmaWarpSpecializedILi4ELi2ELi64ELb0ELb0EEEJSG_NS5_IJNSV_ISE_SB_EENSV_INSA_ILi64EEESB_EEEEESH_SI_SH_SI_NS1F_6fusion15FusionCallbacksIS1J_NS1O_17LinearCombinationISH_fSH_fLNS_15FloatRoundStyleE2EEESG_S1N_JEEENS4_5SM1004TMEM4LOAD26SM100_TMEM_LOAD_32dp32b64xES12_NS13_INS14_ILi2ELi4ELi3EEES17_NSV_INS5_IJS18_S1L_EEENS5_IJS1L_SB_EEEEEEENS4_39AutoVectorizingCopyWithAssumedAlignmentILi128EEENS4_14SM90_TMA_STOREES22_S24_S24_EEEvvEEEEvNT_6ParamsE) ;  /* 0xffffff44028c7950 */ /* 0x000fea0003c3ffff */
        .weak           $__internal_1_$__cuda_sm10x_tcgen05_guardrail_trap_phase_invalid_during_alloc
        .type           $__internal_1_$__cuda_sm10x_tcgen05_guardrail_trap_phase_invalid_during_alloc,@function
        .size           $__internal_1_$__cuda_sm10x_tcgen05_guardrail_trap_phase_invalid_during_alloc,($__internal_2_$__cuda_sm10x_tcgen05_guardrail_trap_unallocated_columns_being_dealloced - $__internal_1_$__cuda_sm10x_tcgen05_guardrail_trap_phase_invalid_during_alloc)
$__internal_1_$__cuda_sm10x_tcgen05_guardrail_trap_phase_invalid_during_alloc:
[----:B------:R-:W-:Y:S05]  /*b9d0*/  BPT.TRAP 0x1 ;  /* 0x000000040000795c */ /* 0x000fea0000300000 */
[----:B------:R-:W-:-:S04]  /*b9e0*/  MOV R3, 0x0 ;  /* 0x0000000000037802 */ /* 0x000fc80000000f00 */
[----:B------:R-:W-:Y:S05]  /*b9f0*/  RET.REL.NODEC R2 `(_ZN7cutlass13device_kernelINS_4gemm6kernel13GemmUniversalIN4cute5tupleIJiiiiEEENS1_10collective13CollectiveMmaINS1_35MainloopSm100TmaUmmaWarpSpecializedILi3ELi2ELi2ENS5_IJNS4_1CILi1EEESB_SB_EEEEENS5_IJNSA_ILi128EEENSA_ILi256EEESE_EEENS_12float_e5m2_tENS5_IJlSB_lEEESH_SI_NS4_8TiledMMAINS4_8MMA_AtomIJNS4_10MMA_TraitsINS4_19SM100_MMA_F8F6F4_SSEJSH_SH_fSE_SF_NS4_17integral_constantINS4_4UMMA5MajorELSP_0EEESQ_NSN_INSO_7ScaleInELSR_0EEESS_EEEEEENS4_6LayoutISC_NS5_IJNSA_ILi0EEESW_SW_EEEEENS5_IJNS4_10UnderscoreESZ_SZ_EEEEENS4_13SM90_TMA_LOADENS4_14ComposedLayoutINS4_7SwizzleILi3ELi4ELi3EEENS4_18smem_ptr_flag_bitsILi8EEENSV_INS5_IJNSA_ILi8EEESE_EEENS5_IJSE_SB_EEEEEEEvNS4_8identityES12_S1C_vS1D_EENS_8epilogue10collective18CollectiveEpilogueINS1F_23Sm100TmaWarpSpecializedILi4ELi2ELi64ELb0ELb0EEEJSG_NS5_IJNSV_ISE_SB_EENSV_INSA_ILi64EEESB_EEEEESH_SI_SH_SI_NS1F_6fusion15FusionCallbacksIS1J_NS1O_17LinearCombinationISH_fSH_fLNS_15FloatRoundStyleE2EEESG_S1N_JEEENS4_5SM1004TMEM4LOAD26SM100_TMEM_LOAD_32dp32b64xES12_NS13_INS14_ILi2ELi4ELi3EEES17_NSV_INS5_IJS18_S1L_EEENS5_IJS1L_SB_EEEEEEENS4_39AutoVectorizingCopyWithAssumedAlignmentILi128EEENS4_14SM90_TMA_STOREES22_S24_S24_EEEvvEEEEvNT_6ParamsE) ;  /* 0xffffff4402807950 */ /* 0x000fea0003c3ffff */
        .weak           $__internal_2_$__cuda_sm10x_tcgen05_guardrail_trap_unallocated_columns_being_dealloced
        .type           $__internal_2_$__cuda_sm10x_tcgen05_guardrail_trap_unallocated_columns_being_dealloced,@function
        .size           $__internal_2_$__cuda_sm10x_tcgen05_guardrail_trap_unallocated_columns_being_dealloced,(.L_x_164 - $__internal_2_$__cuda_sm10x_tcgen05_guardrail_trap_unallocated_columns_being_dealloced)
$__internal_2_$__cuda_sm10x_tcgen05_guardrail_trap_unallocated_columns_being_dealloced:
[----:B------:R-:W-:Y:S05]  /*ba00*/  BPT.TRAP 0x1 ;  /* 0x000000040000795c */ /* 0x000fea0000300000 */
[----:B------:R-:W-:-:S04]  /*ba10*/  HFMA2 R3, -RZ, RZ, 0, 0 ;  /* 0x00000000ff037431 */ /* 0x000fc800000001ff */
[----:B------:R-:W-:Y:S05]  /*ba20*/  RET.REL.NODEC R2 `(_ZN7cutlass13device_kernelINS_4gemm6kernel13GemmUniversalIN4cute5tupleIJiiiiEEENS1_10collective13CollectiveMmaINS1_35MainloopSm100TmaUmmaWarpSpecializedILi3ELi2ELi2ENS5_IJNS4_1CILi1EEESB_SB_EEEEENS5_IJNSA_ILi128EEENSA_ILi256EEESE_EEENS_12float_e5m2_tENS5_IJlSB_lEEESH_SI_NS4_8TiledMMAINS4_8MMA_AtomIJNS4_10MMA_TraitsINS4_19SM100_MMA_F8F6F4_SSEJSH_SH_fSE_SF_NS4_17integral_constantINS4_4UMMA5MajorELSP_0EEESQ_NSN_INSO_7ScaleInELSR_0EEESS_EEEEEENS4_6LayoutISC_NS5_IJNSA_ILi0EEESW_SW_EEEEENS5_IJNS4_10UnderscoreESZ_SZ_EEEEENS4_13SM90_TMA_LOADENS4_14ComposedLayoutINS4_7SwizzleILi3ELi4ELi3EEENS4_18smem_ptr_flag_bitsILi8EEENSV_INS5_IJNSA_ILi8EEESE_EEENS5_IJSE_SB_EEEEEEEvNS4_8identityES12_S1C_vS1D_EENS_8epilogue10collective18CollectiveEpilogueINS1F_23Sm100TmaWarpSpecializedILi4ELi2ELi64ELb0ELb0EEEJSG_NS5_IJNSV_ISE_SB_EENSV_INSA_ILi64EEESB_EEEEESH_SI_SH_SI_NS1F_6fusion15FusionCallbacksIS1J_NS1O_17LinearCombinationISH_fSH_fLNS_15FloatRoundStyleE2EEESG_S1N_JEEENS4_5SM1004TMEM4LOAD26SM100_TMEM_LOAD_32dp32b64xES12_NS13_INS14_ILi2ELi4ELi3EEES17_NSV_INS5_IJS18_S1L_EEENS5_IJS1L_SB_EEEEEEENS4_39AutoVectorizingCopyWithAssumedAlignmentILi128EEENS4_14SM90_TMA_STOREES22_S24_S24_EEEvvEEEEvNT_6ParamsE) ;  /* 0xffffff4402747950 */ /* 0x000fea0003c3ffff */
.L_x_163:
[----:B------:R-:W-:-:S00]  /*ba30*/  BRA `(.L_x_163) ;  /* 0xfffffffc00fc7947 */ /* 0x000fc0000383ffff */
[----:B------:R-:W-:-:S00]  /*ba40*/  NOP ;  /* 0x0000000000007918 */ /* 0x000fc00000000000 */
        /* <DEDUP_REMOVED lines=11> */
.L_x_164:


//--------------------- .nv.global.init           --------------------------
	.section	.nv.global.init,"aw",@progbits
.nv.global.init:
	.type		$str$27,@object
	.size		$str$27,($str$28 - $str$27)
$str$27:
        /*0000*/ 	.byte	0x28, 0x61, 0x64, 0x64, 0x72, 0x65, 0x73, 0x73, 0x20, 0x26, 0x20, 0x6d, 0x61, 0x73, 0x6b, 0x29
        /*0010*/ 	.byte	0x20, 0x3d, 0x3d, 0x20, 0x30, 0x00
	.type		$str$28,@object
	.size		$str$28,($str$26 - $str$28)
$str$28:
        /*0016*/ 	.byte	0x2f, 0x74, 0x6d, 0x70, 0x2f, 0x63, 0x75, 0x74, 0x6c, 0x61, 0x73, 0x73, 0x5f, 0x73, 0x77, 0x65
        /*0026*/ 	.byte	0x65, 0x70, 0x5f, 0x73, 0x72, 0x63, 0x2f, 0x69, 0x6e, 0x63, 0x6c, 0x75, 0x64, 0x65, 0x2f, 0x63
        /*0036*/ 	.byte	0x75, 0x74, 0x65, 0x2f, 0x70, 0x6f, 0x69, 0x6e, 0x74, 0x65, 0x72, 0x5f, 0x66, 0x6c, 0x61, 0x67
        /*0046*/ 	.byte	0x67, 0x65, 0x64, 0x2e, 0x68, 0x70, 0x70, 0x00
	.type		$str$26,@object
	.size		$str$26,($str$25 - $str$26)
$str$26:
        /*004e*/ 	.byte	0x2f, 0x74, 0x6d, 0x70, 0x2f, 0x63, 0x75, 0x74, 0x6c, 0x61, 0x73, 0x73, 0x5f, 0x73, 0x77, 0x65
        /*005e*/ 	.byte	0x65, 0x70, 0x5f, 0x73, 0x72, 0x63, 0x2f, 0x69, 0x6e, 0x63, 0x6c, 0x75, 0x64, 0x65, 0x2f, 0x63
        /*006e*/ 	.byte	0x75, 0x74, 0x65, 0x2f, 0x61, 0x74, 0x6f, 0x6d, 0x2f, 0x63, 0x6f, 0x70, 0x79, 0x5f, 0x74, 0x72
        /*007e*/ 	.byte	0x61, 0x69, 0x74, 0x73, 0x5f, 0x73, 0x6d, 0x31, 0x30, 0x30, 0x2e, 0x68, 0x70, 0x70, 0x00
	.type		$str$25,@object
	.size		$str$25,(__unnamed_1 - $str$25)
$str$25:
        /*008d*/ 	.byte	0x28, 0x28, 0x75, 0x69, 0x6e, 0x74, 0x33, 0x32, 0x5f, 0x74, 0x28, 0x74, 0x68, 0x72, 0x65, 0x61
        /*009d*/ 	.byte	0x64, 0x49, 0x64, 0x78, 0x2e, 0x78, 0x29, 0x20, 0x2f, 0x20, 0x33, 0x32, 0x29, 0x20, 0x25, 0x20
        /*00ad*/ 	.byte	0x34, 0x29, 0x20, 0x3d, 0x3d, 0x20, 0x28, 0x28, 0x28, 0x74, 0x6d, 0x65, 0x6d, 0x5f, 0x61, 0x64
        /*00bd*/ 	.byte	0x64, 0x72, 0x20, 0x3e, 0x3e, 0x20, 0x31, 0x36, 0x29, 0x20, 0x2f, 0x20, 0x33, 0x32, 0x29, 0x20
        /*00cd*/ 	.byte	0x25, 0x20, 0x34, 0x29, 0x00
	.type		__unnamed_1,@object
	.size		__unnamed_1,(__unnamed_2 - __unnamed_1)
__unnamed_1:
        /*00d2*/ 	.byte	0x61, 0x75, 0x74, 0x6f, 0x20, 0x63, 0x75, 0x74, 0x65, 0x3a, 0x3a, 0x61, 0x73, 0x5f, 0x70, 0x6f
        /* <DEDUP_REMOVED lines=24> */
        /*0262*/ 	.byte	0x43, 0x3c, 0x38, 0x31, 0x39, 0x32, 0x3e, 0x3e, 0x3e, 0x3e, 0x5d, 0x00
	.type		__unnamed_2,@object
	.size		__unnamed_2,(__unnamed_3 - __unnamed_2)
__unnamed_2:
        /* <DEDUP_REMOVED lines=26> */
	.type		__unnamed_3,@object
	.size		__unnamed_3,(.L_3 - __unnamed_3)
__unnamed_3:
        /* <DEDUP_REMOVED lines=42> */
        /*06aa*/ 	.byte	0x3e, 0x3e, 0x3e, 0x3e, 0x5d, 0x00
.L_3:


//--------------------- .nv.shared._ZN7cutlass13device_kernelINS_4gemm6kernel13GemmUniversalIN4cute5tupleIJiiiiEEENS1_10collective13CollectiveMmaINS1_35MainloopSm100TmaUmmaWarpSpecializedILi3ELi2ELi2ENS5_IJNS4_1CILi1EEESB_SB_EEEEENS5_IJNSA_ILi128EEENSA_ILi256EEESE_EEENS_12float_e5m2_tENS5_IJlSB_lEEESH_SI_NS4_8TiledMMAINS4_8MMA_AtomIJNS4_10MMA_TraitsINS4_19SM100_MMA_F8F6F4_SSEJSH_SH_fSE_SF_NS4_17integral_constantINS4_4UMMA5MajorELSP_0EEESQ_NSN_INSO_7ScaleInELSR_0EEESS_EEEEEENS4_6LayoutISC_NS5_IJNSA_ILi0EEESW_SW_EEEEENS5_IJNS4_10UnderscoreESZ_SZ_EEEEENS4_13SM90_TMA_LOADENS4_14ComposedLayoutINS4_7SwizzleILi3ELi4ELi3EEENS4_18smem_ptr_flag_bitsILi8EEENSV_INS5_IJNSA_ILi8EEESE_EEENS5_IJSE_SB_EEEEEEEvNS4_8identityES12_S1C_vS1D_EENS_8epilogue10collective18CollectiveEpilogueINS1F_23Sm100TmaWarpSpecializedILi4ELi2ELi64ELb0ELb0EEEJSG_NS5_IJNSV_ISE_SB_EENSV_INSA_ILi64EEESB_EEEEESH_SI_SH_SI_NS1F_6fusion15FusionCallbacksIS1J_NS1O_17LinearCombinationISH_fSH_fLNS_15FloatRoundStyleE2EEESG_S1N_JEEENS4_5SM1004TMEM4LOAD26SM100_TMEM_LOAD_32dp32b64xES12_NS13_INS14_ILi2ELi4ELi3EEES17_NSV_INS5_IJS18_S1L_EEENS5_IJS1L_SB_EEEEEEENS4_39AutoVectorizingCopyWithAssumedAlignmentILi128EEENS4_14SM90_TMA_STOREES22_S24_S24_EEEvvEEEEvNT_6ParamsE --------------------------
	.section	.nv.shared._ZN7cutlass13device_kernelINS_4gemm6kernel13GemmUniversalIN4cute5tupleIJiiiiEEENS1_10collective13CollectiveMmaINS1_35MainloopSm100TmaUmmaWarpSpecializedILi3ELi2ELi2ENS5_IJNS4_1CILi1EEESB_SB_EEEEENS5_IJNSA_ILi128EEENSA_ILi256EEESE_EEENS_12float_e5m2_tENS5_IJlSB_lEEESH_SI_NS4_8TiledMMAINS4_8MMA_AtomIJNS4_10MMA_TraitsINS4_19SM100_MMA_F8F6F4_SSEJSH_SH_fSE_SF_NS4_17integral_constantINS4_4UMMA5MajorELSP_0EEESQ_NSN_INSO_7ScaleInELSR_0EEESS_EEEEEENS4_6LayoutISC_NS5_IJNSA_ILi0EEESW_SW_EEEEENS5_IJNS4_10UnderscoreESZ_SZ_EEEEENS4_13SM90_TMA_LOADENS4_14ComposedLayoutINS4_7SwizzleILi3ELi4ELi3EEENS4_18smem_ptr_flag_bitsILi8EEENSV_INS5_IJNSA_ILi8EEESE_EEENS5_IJSE_SB_EEEEEEEvNS4_8identityES12_S1C_vS1D_EENS_8epilogue10collective18CollectiveEpilogueINS1F_23Sm100TmaWarpSpecializedILi4ELi2ELi64ELb0ELb0EEEJSG_NS5_IJNSV_ISE_SB_EENSV_INSA_ILi64EEESB_EEEEESH_SI_SH_SI_NS1F_6fusion15FusionCallbacksIS1J_NS1O_17LinearCombinationISH_fSH_fLNS_15FloatRoundStyleE2EEESG_S1N_JEEENS4_5SM1004TMEM4LOAD26SM100_TMEM_LOAD_32dp32b64xES12_NS13_INS14_ILi2ELi4ELi3EEES17_NSV_INS5_IJS18_S1L_EEENS5_IJS1L_SB_EEEEEEENS4_39AutoVectorizingCopyWithAssumedAlignmentILi128EEENS4_14SM90_TMA_STOREES22_S24_S24_EEEvvEEEEvNT_6ParamsE,"aw",@nobits
	.sectionflags	@""
	.align	16
	.zero		1024


//--------------------- .nv.shared.reserved.0     --------------------------
	.section	.nv.shared.reserved.0,"aw",@nobits
	.weak		__nv_reservedSMEM_offset_0_alias
	.size		__nv_reservedSMEM_offset_0_alias, 0, 64
	.other		__nv_reservedSMEM_offset_0_alias,@"STO_CUDA_RESERVED_SHARED STV_DEFAULT"
__nv_reservedSMEM_offset_0_alias:
	.zero		0
.nv.shared.reserved.0:
	.zero		64
	.weak		__nv_reservedSMEM_tcgen05_partition
	.type		__nv_reservedSMEM_tcgen05_partition,@object
	.size		__nv_reservedSMEM_tcgen05_partition,(.L_0 - __nv_reservedSMEM_tcgen05_partition)
__nv_reservedSMEM_tcgen05_partition:
	.zero		32
.L_0:


//--------------------- .nv.global                --------------------------
	.section	.nv.global,"aw",@nobits
.nv.global:
	.type		_ZN40_INTERNAL_491f518e_4_k_cu_238cce5f_363034cute1_E,@object
	.size		_ZN40_INTERNAL_491f518e_4_k_cu_238cce5f_363034cute1_E,(_ZN40_INTERNAL_491f518e_4_k_cu_238cce5f_363034cuda3std3__45__cpo6cbeginE - _ZN40_INTERNAL_491f518e_4_k_cu_238cce5f_363034cute1_E)
_ZN40_INTERNAL_491f518e_4_k_cu_238cce5f_363034cute1_E:
	.zero		1
	.type		_ZN40_INTERNAL_491f518e_4_k_cu_238cce5f_363034cuda3std3__45__cpo6cbeginE,@object
	.size		_ZN40_INTERNAL_491f518e_4_k_cu_238cce5f_363034cuda3std3__45__cpo6cbeginE,(_ZN40_INTERNAL_491f518e_4_k_cu_238cce5f_363034cuda3std3__48in_placeE - _ZN40_INTERNAL_491f518e_4_k_cu_238cce5f_363034cuda3std3__45__cpo6cbeginE)
_ZN40_INTERNAL_491f518e_4_k_cu_238cce5f_363034cuda3std3__45__cpo6cbeginE:
	.zero		1
	.type		_ZN40_INTERNAL_491f518e_4_k_cu_238cce5f_363034cuda3std3__48in_placeE,@object
	.size		_ZN40_INTERNAL_491f518e_4_k_cu_238cce5f_363034cuda3std3__48in_placeE,(_ZN40_INTERNAL_491f518e_4_k_cu_238cce5f_363034cuda3std6ranges3__45__cpo9iter_moveE - _ZN40_INTERNAL_491f518e_4_k_cu_238cce5f_363034cuda3std3__48in_placeE)
_ZN40_INTERNAL_491f518e_4_k_cu_238cce5f_363034cuda3std3__48in_placeE:
	.zero		1
	.type		_ZN40_INTERNAL_491f518e_4_k_cu_238cce5f_363034cuda3std6ranges3__45__cpo9iter_moveE,@object
	.size		_ZN40_INTERNAL_491f518e_4_k_cu_238cce5f_363034cuda3std6ranges3__45__cpo9iter_moveE,(_ZN40_INTERNAL_491f518e_4_k_cu_238cce5f_363034cuda3std3__45__cpo5beginE - _ZN40_INTERNAL_491f518e_4_k_cu_238cce5f_363034cuda3std6ranges3__45__cpo9iter_moveE)
_ZN40_INTERNAL_491f518e_4_k_cu_238cce5f_363034cuda3std6ranges3__45__cpo9iter_moveE:
	.zero		1
	.type		_ZN40_INTERNAL_491f518e_4_k_cu_238cce5f_363034cuda3std3__45__cpo5beginE,@object
	.size		_ZN40_INTERNAL_491f518e_4_k_cu_238cce5f_363034cuda3std3__45__cpo5beginE,(_ZN40_INTERNAL_491f518e_4_k_cu_238cce5f_363034cuda3std3__442_GLOBAL__N__491f518e_4_k_cu_238cce5f_363036ignoreE - _ZN40_INTERNAL_491f518e_4_k_cu_238cce5f_363034cuda3std3__45__cpo5beginE)
_ZN40_INTERNAL_491f518e_4_k_cu_238cce5f_363034cuda3std3__45__cpo5beginE:
	.zero		1
	.type		_ZN40_INTERNAL_491f518e_4_k_cu_238cce5f_363034cuda3std3__442_GLOBAL__N__491f518e_4_k_cu_238cce5f_363036ignoreE,@object
	.size		_ZN40_INTERNAL_491f518e_4_k_cu_238cce5f_363034cuda3std3__442_GLOBAL__N__491f518e_4_k_cu_238cce5f_363036ignoreE,(_ZN40_INTERNAL_491f518e_4_k_cu_238cce5f_363034cute7productE - _ZN40_INTERNAL_491f518e_4_k_cu_238cce5f_363034cuda3std3__442_GLOBAL__N__491f518e_4_k_cu_238cce5f_363036ignoreE)
_ZN40_INTERNAL_491f518e_4_k_cu_238cce5f_363034cuda3std3__442_GLOBAL__N__491f518e_4_k_cu_238cce5f_363036ignoreE:
	.zero		1
	.type		_ZN40_INTERNAL_491f518e_4_k_cu_238cce5f_363034cute7productE,@object
	.size		_ZN40_INTERNAL_491f518e_4_k_cu_238cce5f_363034cute7productE,(_ZN40_INTERNAL_491f518e_4_k_cu_238cce5f_363034cuda3std3__45__cpo3endE - _ZN40_INTERNAL_491f518e_4_k_cu_238cce5f_363034cute7productE)
_ZN40_INTERNAL_491f518e_4_k_cu_238cce5f_363034cute7productE:
	.zero		1
	.type		_ZN40_INTERNAL_491f518e_4_k_cu_238cce5f_363034cuda3std3__45__cpo3endE,@object
	.size		_ZN40_INTERNAL_491f518e_4_k_cu_238cce5f_363034cuda3std3__45__cpo3endE,(_ZN40_INTERNAL_491f518e_4_k_cu_238cce5f_363034cuda3std3__419piecewise_constructE - _ZN40_INTERNAL_491f518e_4_k_cu_238cce5f_363034cuda3std3__45__cpo3endE)
_ZN40_INTERNAL_491f518e_4_k_cu_238cce5f_363034cuda3std3__45__cpo3endE:
	.zero		1
	.type		_ZN40_INTERNAL_491f518e_4_k_cu_238cce5f_363034cuda3std3__419piecewise_constructE,@object
	.size		_ZN40_INTERNAL_491f518e_4_k_cu_238cce5f_363034cuda3std3__419piecewise_constructE,(_ZN40_INTERNAL_491f518e_4_k_cu_238cce5f_363034cuda3std3__45__cpo4cendE - _ZN40_INTERNAL_491f518e_4_k_cu_238cce5f_363034cuda3std3__419piecewise_constructE)
_ZN40_INTERNAL_491f518e_4_k_cu_238cce5f_363034cuda3std3__419piecewise_constructE:
	.zero		1
	.type		_ZN40_INTERNAL_491f518e_4_k_cu_238cce5f_363034cuda3std3__45__cpo4cendE,@object
	.size		_ZN40_INTERNAL_491f518e_4_k_cu_238cce5f_363034cuda3std3__45__cpo4cendE,(_ZN40_INTERNAL_491f518e_4_k_cu_238cce5f_363034cuda3std6ranges3__45__cpo4swapE - _ZN40_INTERNAL_491f518e_4_k_cu_238cce5f_363034cuda3std3__45__cpo4cendE)
_ZN40_INTERNAL_491f518e_4_k_cu_238cce5f_363034cuda3std3__45__cpo4cendE:
	.zero		1
	.type		_ZN40_INTERNAL_491f518e_4_k_cu_238cce5f_363034cuda3std6ranges3__45__cpo4swapE,@object
	.size		_ZN40_INTERNAL_491f518e_4_k_cu_238cce5f_363034cuda3std6ranges3__45__cpo4swapE,(.L_11 - _ZN40_INTERNAL_491f518e_4_k_cu_238cce5f_363034cuda3std6ranges3__45__cpo4swapE)
_ZN40_INTERNAL_491f518e_4_k_cu_238cce5f_363034cuda3std6ranges3__45__cpo4swapE:
	.zero		1
.L_11:


//--------------------- .nv.constant0._ZN7cutlass13device_kernelINS_4gemm6kernel13GemmUniversalIN4cute5tupleIJiiiiEEENS1_10collective13CollectiveMmaINS1_35MainloopSm100TmaUmmaWarpSpecializedILi3ELi2ELi2ENS5_IJNS4_1CILi1EEESB_SB_EEEEENS5_IJNSA_ILi128EEENSA_ILi256EEESE_EEENS_12float_e5m2_tENS5_IJlSB_lEEESH_SI_NS4_8TiledMMAINS4_8MMA_AtomIJNS4_10MMA_TraitsINS4_19SM100_MMA_F8F6F4_SSEJSH_SH_fSE_SF_NS4_17integral_constantINS4_4UMMA5MajorELSP_0EEESQ_NSN_INSO_7ScaleInELSR_0EEESS_EEEEEENS4_6LayoutISC_NS5_IJNSA_ILi0EEESW_SW_EEEEENS5_IJNS4_10UnderscoreESZ_SZ_EEEEENS4_13SM90_TMA_LOADENS4_14ComposedLayoutINS4_7SwizzleILi3ELi4ELi3EEENS4_18smem_ptr_flag_bitsILi8EEENSV_INS5_IJNSA_ILi8EEESE_EEENS5_IJSE_SB_EEEEEEEvNS4_8identityES12_S1C_vS1D_EENS_8epilogue10collective18CollectiveEpilogueINS1F_23Sm100TmaWarpSpecializedILi4ELi2ELi64ELb0ELb0EEEJSG_NS5_IJNSV_ISE_SB_EENSV_INSA_ILi64EEESB_EEEEESH_SI_SH_SI_NS1F_6fusion15FusionCallbacksIS1J_NS1O_17LinearCombinationISH_fSH_fLNS_15FloatRoundStyleE2EEESG_S1N_JEEENS4_5SM1004TMEM4LOAD26SM100_TMEM_LOAD_32dp32b64xES12_NS13_INS14_ILi2ELi4ELi3EEES17_NSV_INS5_IJS18_S1L_EEENS5_IJS1L_SB_EEEEEEENS4_39AutoVectorizingCopyWithAssumedAlignmentILi128EEENS4_14SM90_TMA_STOREES22_S24_S24_EEEvvEEEEvNT_6ParamsE --------------------------
	.section	.nv.constant0._ZN7cutlass13device_kernelINS_4gemm6kernel13GemmUniversalIN4cute5tupleIJiiiiEEENS1_10collective13CollectiveMmaINS1_35MainloopSm100TmaUmmaWarpSpecializedILi3ELi2ELi2ENS5_IJNS4_1CILi1EEESB_SB_EEEEENS5_IJNSA_ILi128EEENSA_ILi256EEESE_EEENS_12float_e5m2_tENS5_IJlSB_lEEESH_SI_NS4_8TiledMMAINS4_8MMA_AtomIJNS4_10MMA_TraitsINS4_19SM100_MMA_F8F6F4_SSEJSH_SH_fSE_SF_NS4_17integral_constantINS4_4UMMA5MajorELSP_0EEESQ_NSN_INSO_7ScaleInELSR_0EEESS_EEEEEENS4_6LayoutISC_NS5_IJNSA_ILi0EEESW_SW_EEEEENS5_IJNS4_10UnderscoreESZ_SZ_EEEEENS4_13SM90_TMA_LOADENS4_14ComposedLayoutINS4_7SwizzleILi3ELi4ELi3EEENS4_18smem_ptr_flag_bitsILi8EEENSV_INS5_IJNSA_ILi8EEESE_EEENS5_IJSE_SB_EEEEEEEvNS4_8identityES12_S1C_vS1D_EENS_8epilogue10collective18CollectiveEpilogueINS1F_23Sm100TmaWarpSpecializedILi4ELi2ELi64ELb0ELb0EEEJSG_NS5_IJNSV_ISE_SB_EENSV_INSA_ILi64EEESB_EEEEESH_SI_SH_SI_NS1F_6fusion15FusionCallbacksIS1J_NS1O_17LinearCombinationISH_fSH_fLNS_15FloatRoundStyleE2EEESG_S1N_JEEENS4_5SM1004TMEM4LOAD26SM100_TMEM_LOAD_32dp32b64xES12_NS13_INS14_ILi2ELi4ELi3EEES17_NSV_INS5_IJS18_S1L_EEENS5_IJS1L_SB_EEEEEEENS4_39AutoVectorizingCopyWithAssumedAlignmentILi128EEENS4_14SM90_TMA_STOREES22_S24_S24_EEEvvEEEEvNT_6ParamsE,"a",@progbits
	.sectionflags	@""
	.align	4
.nv.constant0._ZN7cutlass13device_kernelINS_4gemm6kernel13GemmUniversalIN4cute5tupleIJiiiiEEENS1_10collective13CollectiveMmaINS1_35MainloopSm100TmaUmmaWarpSpecializedILi3ELi2ELi2ENS5_IJNS4_1CILi1EEESB_SB_EEEEENS5_IJNSA_ILi128EEENSA_ILi256EEESE_EEENS_12float_e5m2_tENS5_IJlSB_lEEESH_SI_NS4_8TiledMMAINS4_8MMA_AtomIJNS4_10MMA_TraitsINS4_19SM100_MMA_F8F6F4_SSEJSH_SH_fSE_SF_NS4_17integral_constantINS4_4UMMA5MajorELSP_0EEESQ_NSN_INSO_7ScaleInELSR_0EEESS_EEEEEENS4_6LayoutISC_NS5_IJNSA_ILi0EEESW_SW_EEEEENS5_IJNS4_10UnderscoreESZ_SZ_EEEEENS4_13SM90_TMA_LOADENS4_14ComposedLayoutINS4_7SwizzleILi3ELi4ELi3EEENS4_18smem_ptr_flag_bitsILi8EEENSV_INS5_IJNSA_ILi8EEESE_EEENS5_IJSE_SB_EEEEEEEvNS4_8identityES12_S1C_vS1D_EENS_8epilogue10collective18CollectiveEpilogueINS1F_23Sm100TmaWarpSpecializedILi4ELi2ELi64ELb0ELb0EEEJSG_NS5_IJNSV_ISE_SB_EENSV_INSA_ILi64EEESB_EEEEESH_SI_SH_SI_NS1F_6fusion15FusionCallbacksIS1J_NS1O_17LinearCombinationISH_fSH_fLNS_15FloatRoundStyleE2EEESG_S1N_JEEENS4_5SM1004TMEM4LOAD26SM100_TMEM_LOAD_32dp32b64xES12_NS13_INS14_ILi2ELi4ELi3EEES17_NSV_INS5_IJS18_S1L_EEENS5_IJS1L_SB_EEEEEEENS4_39AutoVectorizingCopyWithAssumedAlignmentILi128EEENS4_14SM90_TMA_STOREES22_S24_S24_EEEvvEEEEvNT_6ParamsE:
	.zero		2944


//--------------------- SYMBOLS --------------------------

	.type		.nv.reservedSmem.offset0,@object
	.size		.nv.reservedSmem.offset0,0x4
	.type		.nv.reservedSmem.cap,@object
	.size		.nv.reservedSmem.cap,0x4
	.type		__assertfail,@function
